//
// Generated by NVIDIA NVVM Compiler
//
// Compiler Build ID: CL-36424714
// Cuda compilation tools, release 13.0, V13.0.88
// Based on NVVM 20.0.0
//

.version 9.0
.target sm_100
.address_size 64

	// .globl	_Z4testPd
.extern .func  (.param .b32 func_retval0) vprintf
(
	.param .b64 vprintf_param_0,
	.param .b64 vprintf_param_1
)
;
.func  (.param .b64 func_retval0) __internal_accurate_pow
(
	.param .b64 __internal_accurate_pow_param_0,
	.param .b64 __internal_accurate_pow_param_1
)
;
.global .align 1 .b8 $str[5] = {37, 108, 102, 10};

.visible .entry _Z4testPd(
	.param .u64 .ptr .align 1 _Z4testPd_param_0
)
{
	.local .align 8 .b8 	__local_depot0[8];
	.reg .b64 	%SP;
	.reg .b64 	%SPL;
	.reg .b32 	%r<3>;
	.reg .b64 	%rd<7>;
	.reg .b64 	%fd<2>;

	mov.u64 	%SPL, __local_depot0;
	cvta.local.u64 	%SP, %SPL;
	ld.param.u64 	%rd1, [_Z4testPd_param_0];
	cvta.to.global.u64 	%rd2, %rd1;
	add.u64 	%rd3, %SP, 0;
	add.u64 	%rd4, %SPL, 0;
	ld.global.f64 	%fd1, [%rd2];
	st.local.f64 	[%rd4], %fd1;
	mov.u64 	%rd5, $str;
	cvta.global.u64 	%rd6, %rd5;
	{ // callseq 0, 0
	.param .b64 param0;
	st.param.b64 	[param0], %rd6;
	.param .b64 param1;
	st.param.b64 	[param1], %rd3;
	.param .b32 retval0;
	call.uni (retval0), 
	vprintf, 
	(
	param0, 
	param1
	);
	ld.param.b32 	%r1, [retval0];
	} // callseq 0
	ret;

}
	// .globl	_Z10Pos_periodPdS_S_S_S_S_
.visible .entry _Z10Pos_periodPdS_S_S_S_S_(
	.param .u64 .ptr .align 1 _Z10Pos_periodPdS_S_S_S_S__param_0,
	.param .u64 .ptr .align 1 _Z10Pos_periodPdS_S_S_S_S__param_1,
	.param .u64 .ptr .align 1 _Z10Pos_periodPdS_S_S_S_S__param_2,
	.param .u64 .ptr .align 1 _Z10Pos_periodPdS_S_S_S_S__param_3,
	.param .u64 .ptr .align 1 _Z10Pos_periodPdS_S_S_S_S__param_4,
	.param .u64 .ptr .align 1 _Z10Pos_periodPdS_S_S_S_S__param_5
)
{
	.reg .pred 	%p<10>;
	.reg .b32 	%r<2>;
	.reg .b64 	%rd<25>;
	.reg .b64 	%fd<37>;

	ld.param.u64 	%rd7, [_Z10Pos_periodPdS_S_S_S_S__param_0];
	ld.param.u64 	%rd8, [_Z10Pos_periodPdS_S_S_S_S__param_1];
	ld.param.u64 	%rd9, [_Z10Pos_periodPdS_S_S_S_S__param_2];
	ld.param.u64 	%rd10, [_Z10Pos_periodPdS_S_S_S_S__param_3];
	ld.param.u64 	%rd11, [_Z10Pos_periodPdS_S_S_S_S__param_4];
	ld.param.u64 	%rd12, [_Z10Pos_periodPdS_S_S_S_S__param_5];
	cvta.to.global.u64 	%rd1, %rd12;
	cvta.to.global.u64 	%rd2, %rd10;
	cvta.to.global.u64 	%rd3, %rd11;
	cvta.to.global.u64 	%rd4, %rd9;
	mov.u32 	%r1, %tid.x;
	setp.gt.u32 	%p1, %r1, 432;
	@%p1 bra 	$L__BB1_13;
	cvta.to.global.u64 	%rd13, %rd7;
	mul.wide.u32 	%rd14, %r1, 8;
	add.s64 	%rd5, %rd13, %rd14;
	ld.global.f64 	%fd1, [%rd5];
	ld.global.f64 	%fd2, [%rd4];
	setp.geu.f64 	%p2, %fd1, %fd2;
	@%p2 bra 	$L__BB1_4;
	ld.global.f64 	%fd14, [%rd4+8];
	sub.f64 	%fd15, %fd14, %fd2;
	add.f64 	%fd16, %fd1, %fd15;
	st.global.f64 	[%rd5], %fd16;
	setp.eq.s32 	%p5, %r1, 432;
	@%p5 bra 	$L__BB1_7;
	ld.global.f64 	%fd17, [%rd4+8];
	ld.global.f64 	%fd18, [%rd4];
	sub.f64 	%fd19, %fd17, %fd18;
	add.s64 	%rd18, %rd3, %rd14;
	ld.global.f64 	%fd20, [%rd18];
	add.f64 	%fd21, %fd20, %fd19;
	st.global.f64 	[%rd18], %fd21;
	bra.uni 	$L__BB1_7;
$L__BB1_4:
	ld.global.f64 	%fd3, [%rd4+8];
	setp.ltu.f64 	%p3, %fd1, %fd3;
	@%p3 bra 	$L__BB1_7;
	sub.f64 	%fd7, %fd3, %fd2;
	sub.f64 	%fd8, %fd1, %fd7;
	st.global.f64 	[%rd5], %fd8;
	setp.eq.s32 	%p4, %r1, 432;
	@%p4 bra 	$L__BB1_7;
	ld.global.f64 	%fd9, [%rd4+8];
	ld.global.f64 	%fd10, [%rd4];
	sub.f64 	%fd11, %fd9, %fd10;
	add.s64 	%rd16, %rd3, %rd14;
	ld.global.f64 	%fd12, [%rd16];
	sub.f64 	%fd13, %fd12, %fd11;
	st.global.f64 	[%rd16], %fd13;
$L__BB1_7:
	cvta.to.global.u64 	%rd19, %rd8;
	add.s64 	%rd6, %rd19, %rd14;
	ld.global.f64 	%fd4, [%rd6];
	ld.global.f64 	%fd5, [%rd2];
	setp.geu.f64 	%p6, %fd4, %fd5;
	@%p6 bra 	$L__BB1_10;
	ld.global.f64 	%fd29, [%rd2+8];
	sub.f64 	%fd30, %fd29, %fd5;
	add.f64 	%fd31, %fd4, %fd30;
	st.global.f64 	[%rd6], %fd31;
	setp.eq.s32 	%p9, %r1, 432;
	@%p9 bra 	$L__BB1_13;
	ld.global.f64 	%fd32, [%rd2+8];
	ld.global.f64 	%fd33, [%rd2];
	sub.f64 	%fd34, %fd32, %fd33;
	add.s64 	%rd24, %rd1, %rd14;
	ld.global.f64 	%fd35, [%rd24];
	add.f64 	%fd36, %fd35, %fd34;
	st.global.f64 	[%rd24], %fd36;
	bra.uni 	$L__BB1_13;
$L__BB1_10:
	ld.global.f64 	%fd6, [%rd2+8];
	setp.ltu.f64 	%p7, %fd4, %fd6;
	@%p7 bra 	$L__BB1_13;
	sub.f64 	%fd22, %fd6, %fd5;
	sub.f64 	%fd23, %fd4, %fd22;
	st.global.f64 	[%rd6], %fd23;
	setp.eq.s32 	%p8, %r1, 432;
	@%p8 bra 	$L__BB1_13;
	ld.global.f64 	%fd24, [%rd2+8];
	ld.global.f64 	%fd25, [%rd2];
	sub.f64 	%fd26, %fd24, %fd25;
	add.s64 	%rd22, %rd1, %rd14;
	ld.global.f64 	%fd27, [%rd22];
	sub.f64 	%fd28, %fd27, %fd26;
	st.global.f64 	[%rd22], %fd28;
$L__BB1_13:
	ret;

}
	// .globl	_Z10rescale_T2PdS_S_ddd
.visible .entry _Z10rescale_T2PdS_S_ddd(
	.param .u64 .ptr .align 1 _Z10rescale_T2PdS_S_ddd_param_0,
	.param .u64 .ptr .align 1 _Z10rescale_T2PdS_S_ddd_param_1,
	.param .u64 .ptr .align 1 _Z10rescale_T2PdS_S_ddd_param_2,
	.param .f64 _Z10rescale_T2PdS_S_ddd_param_3,
	.param .f64 _Z10rescale_T2PdS_S_ddd_param_4,
	.param .f64 _Z10rescale_T2PdS_S_ddd_param_5
)
{
	.reg .pred 	%p<2>;
	.reg .b32 	%r<2>;
	.reg .b64 	%rd<11>;
	.reg .b64 	%fd<10>;

	ld.param.u64 	%rd1, [_Z10rescale_T2PdS_S_ddd_param_0];
	ld.param.u64 	%rd2, [_Z10rescale_T2PdS_S_ddd_param_1];
	ld.param.u64 	%rd3, [_Z10rescale_T2PdS_S_ddd_param_2];
	ld.param.f64 	%fd1, [_Z10rescale_T2PdS_S_ddd_param_3];
	ld.param.f64 	%fd2, [_Z10rescale_T2PdS_S_ddd_param_4];
	ld.param.f64 	%fd3, [_Z10rescale_T2PdS_S_ddd_param_5];
	mov.u32 	%r1, %tid.x;
	setp.gt.u32 	%p1, %r1, 431;
	@%p1 bra 	$L__BB2_2;
	cvta.to.global.u64 	%rd4, %rd1;
	cvta.to.global.u64 	%rd5, %rd2;
	cvta.to.global.u64 	%rd6, %rd3;
	mul.wide.u32 	%rd7, %r1, 8;
	add.s64 	%rd8, %rd4, %rd7;
	ld.global.f64 	%fd4, [%rd8];
	sub.f64 	%fd5, %fd4, %fd1;
	st.global.f64 	[%rd8], %fd5;
	add.s64 	%rd9, %rd5, %rd7;
	ld.global.f64 	%fd6, [%rd9];
	sub.f64 	%fd7, %fd6, %fd2;
	st.global.f64 	[%rd9], %fd7;
	add.s64 	%rd10, %rd6, %rd7;
	ld.global.f64 	%fd8, [%rd10];
	sub.f64 	%fd9, %fd8, %fd3;
	st.global.f64 	[%rd10], %fd9;
$L__BB2_2:
	ret;

}
	// .globl	_Z10rescale_T4PdS_S_dd
.visible .entry _Z10rescale_T4PdS_S_dd(
	.param .u64 .ptr .align 1 _Z10rescale_T4PdS_S_dd_param_0,
	.param .u64 .ptr .align 1 _Z10rescale_T4PdS_S_dd_param_1,
	.param .u64 .ptr .align 1 _Z10rescale_T4PdS_S_dd_param_2,
	.param .f64 _Z10rescale_T4PdS_S_dd_param_3,
	.param .f64 _Z10rescale_T4PdS_S_dd_param_4
)
{
	.reg .pred 	%p<2>;
	.reg .b32 	%r<2>;
	.reg .b64 	%rd<11>;
	.reg .b64 	%fd<11>;

	ld.param.u64 	%rd1, [_Z10rescale_T4PdS_S_dd_param_0];
	ld.param.u64 	%rd2, [_Z10rescale_T4PdS_S_dd_param_1];
	ld.param.u64 	%rd3, [_Z10rescale_T4PdS_S_dd_param_2];
	ld.param.f64 	%fd1, [_Z10rescale_T4PdS_S_dd_param_3];
	ld.param.f64 	%fd2, [_Z10rescale_T4PdS_S_dd_param_4];
	mov.u32 	%r1, %tid.x;
	setp.gt.u32 	%p1, %r1, 431;
	@%p1 bra 	$L__BB3_2;
	cvta.to.global.u64 	%rd4, %rd1;
	cvta.to.global.u64 	%rd5, %rd2;
	cvta.to.global.u64 	%rd6, %rd3;
	div.rn.f64 	%fd3, %fd1, %fd2;
	sqrt.rn.f64 	%fd4, %fd3;
	mul.wide.u32 	%rd7, %r1, 8;
	add.s64 	%rd8, %rd4, %rd7;
	ld.global.f64 	%fd5, [%rd8];
	mul.f64 	%fd6, %fd4, %fd5;
	st.global.f64 	[%rd8], %fd6;
	add.s64 	%rd9, %rd5, %rd7;
	ld.global.f64 	%fd7, [%rd9];
	mul.f64 	%fd8, %fd4, %fd7;
	st.global.f64 	[%rd9], %fd8;
	add.s64 	%rd10, %rd6, %rd7;
	ld.global.f64 	%fd9, [%rd10];
	mul.f64 	%fd10, %fd4, %fd9;
	st.global.f64 	[%rd10], %fd10;
$L__BB3_2:
	ret;

}
	// .globl	_Z19Acceleration_periodPdS_S_S_S_S_S_S_S_S_S_dS_S_S_dS_
.visible .entry _Z19Acceleration_periodPdS_S_S_S_S_S_S_S_S_S_dS_S_S_dS_(
	.param .u64 .ptr .align 1 _Z19Acceleration_periodPdS_S_S_S_S_S_S_S_S_S_dS_S_S_dS__param_0,
	.param .u64 .ptr .align 1 _Z19Acceleration_periodPdS_S_S_S_S_S_S_S_S_S_dS_S_S_dS__param_1,
	.param .u64 .ptr .align 1 _Z19Acceleration_periodPdS_S_S_S_S_S_S_S_S_S_dS_S_S_dS__param_2,
	.param .u64 .ptr .align 1 _Z19Acceleration_periodPdS_S_S_S_S_S_S_S_S_S_dS_S_S_dS__param_3,
	.param .u64 .ptr .align 1 _Z19Acceleration_periodPdS_S_S_S_S_S_S_S_S_S_dS_S_S_dS__param_4,
	.param .u64 .ptr .align 1 _Z19Acceleration_periodPdS_S_S_S_S_S_S_S_S_S_dS_S_S_dS__param_5,
	.param .u64 .ptr .align 1 _Z19Acceleration_periodPdS_S_S_S_S_S_S_S_S_S_dS_S_S_dS__param_6,
	.param .u64 .ptr .align 1 _Z19Acceleration_periodPdS_S_S_S_S_S_S_S_S_S_dS_S_S_dS__param_7,
	.param .u64 .ptr .align 1 _Z19Acceleration_periodPdS_S_S_S_S_S_S_S_S_S_dS_S_S_dS__param_8,
	.param .u64 .ptr .align 1 _Z19Acceleration_periodPdS_S_S_S_S_S_S_S_S_S_dS_S_S_dS__param_9,
	.param .u64 .ptr .align 1 _Z19Acceleration_periodPdS_S_S_S_S_S_S_S_S_S_dS_S_S_dS__param_10,
	.param .f64 _Z19Acceleration_periodPdS_S_S_S_S_S_S_S_S_S_dS_S_S_dS__param_11,
	.param .u64 .ptr .align 1 _Z19Acceleration_periodPdS_S_S_S_S_S_S_S_S_S_dS_S_S_dS__param_12,
	.param .u64 .ptr .align 1 _Z19Acceleration_periodPdS_S_S_S_S_S_S_S_S_S_dS_S_S_dS__param_13,
	.param .u64 .ptr .align 1 _Z19Acceleration_periodPdS_S_S_S_S_S_S_S_S_S_dS_S_S_dS__param_14,
	.param .f64 _Z19Acceleration_periodPdS_S_S_S_S_S_S_S_S_S_dS_S_S_dS__param_15,
	.param .u64 .ptr .align 1 _Z19Acceleration_periodPdS_S_S_S_S_S_S_S_S_S_dS_S_S_dS__param_16
)
{
	.reg .pred 	%p<53>;
	.reg .b32 	%r<65>;
	.reg .b64 	%rd<60>;
	.reg .b64 	%fd<146>;

	ld.param.u64 	%rd24, [_Z19Acceleration_periodPdS_S_S_S_S_S_S_S_S_S_dS_S_S_dS__param_0];
	ld.param.u64 	%rd25, [_Z19Acceleration_periodPdS_S_S_S_S_S_S_S_S_S_dS_S_S_dS__param_1];
	ld.param.u64 	%rd26, [_Z19Acceleration_periodPdS_S_S_S_S_S_S_S_S_S_dS_S_S_dS__param_2];
	ld.param.u64 	%rd27, [_Z19Acceleration_periodPdS_S_S_S_S_S_S_S_S_S_dS_S_S_dS__param_3];
	ld.param.u64 	%rd28, [_Z19Acceleration_periodPdS_S_S_S_S_S_S_S_S_S_dS_S_S_dS__param_4];
	ld.param.u64 	%rd29, [_Z19Acceleration_periodPdS_S_S_S_S_S_S_S_S_S_dS_S_S_dS__param_5];
	ld.param.u64 	%rd18, [_Z19Acceleration_periodPdS_S_S_S_S_S_S_S_S_S_dS_S_S_dS__param_7];
	ld.param.u64 	%rd19, [_Z19Acceleration_periodPdS_S_S_S_S_S_S_S_S_S_dS_S_S_dS__param_8];
	ld.param.u64 	%rd20, [_Z19Acceleration_periodPdS_S_S_S_S_S_S_S_S_S_dS_S_S_dS__param_9];
	ld.param.f64 	%fd38, [_Z19Acceleration_periodPdS_S_S_S_S_S_S_S_S_S_dS_S_S_dS__param_11];
	ld.param.u64 	%rd30, [_Z19Acceleration_periodPdS_S_S_S_S_S_S_S_S_S_dS_S_S_dS__param_16];
	cvta.to.global.u64 	%rd1, %rd29;
	cvta.to.global.u64 	%rd59, %rd26;
	cvta.to.global.u64 	%rd3, %rd28;
	cvta.to.global.u64 	%rd58, %rd25;
	cvta.to.global.u64 	%rd5, %rd27;
	cvta.to.global.u64 	%rd6, %rd30;
	cvta.to.global.u64 	%rd57, %rd24;
	mov.u32 	%r1, %tid.x;
	setp.gt.u32 	%p3, %r1, 432;
	@%p3 bra 	$L__BB4_22;
	cvta.to.global.u64 	%rd31, %rd19;
	cvta.to.global.u64 	%rd32, %rd20;
	mul.wide.u32 	%rd33, %r1, 8;
	add.s64 	%rd34, %rd57, %rd33;
	ld.global.f64 	%fd1, [%rd34];
	add.s64 	%rd8, %rd58, %rd33;
	ld.global.f64 	%fd2, [%rd8];
	add.s64 	%rd9, %rd59, %rd33;
	ld.global.f64 	%fd3, [%rd9];
	ld.global.f64 	%fd41, [%rd31+8];
	ld.global.f64 	%fd42, [%rd31];
	sub.f64 	%fd4, %fd41, %fd42;
	sub.f64 	%fd5, %fd4, %fd38;
	ld.global.f64 	%fd43, [%rd32+8];
	ld.global.f64 	%fd44, [%rd32];
	sub.f64 	%fd6, %fd43, %fd44;
	sub.f64 	%fd7, %fd6, %fd38;
	mov.f64 	%fd45, 0d4028000000000000;
	{
	.reg .b32 %temp; 
	mov.b64 	{%temp, %r2}, %fd45;
	}
	and.b32  	%r3, %r2, 2146435072;
	setp.lt.s32 	%p4, %r2, 0;
	selp.b32 	%r4, 0, 2146435072, %p4;
	mov.f64 	%fd46, 0d402A000000000000;
	{
	.reg .b32 %temp; 
	mov.b64 	{%temp, %r19}, %fd46;
	}
	and.b32  	%r5, %r19, 2146435072;
	setp.eq.s32 	%p5, %r5, 1075838976;
	setp.lt.s32 	%p6, %r19, 0;
	selp.b32 	%r6, 0, 2146435072, %p6;
	and.b32  	%r20, %r19, 2147483647;
	setp.ne.s32 	%p7, %r20, 1071644672;
	and.pred  	%p1, %p5, %p7;
	mov.f64 	%fd47, 0d4018000000000000;
	{
	.reg .b32 %temp; 
	mov.b64 	{%temp, %r7}, %fd47;
	}
	and.b32  	%r8, %r7, 2146435072;
	setp.lt.s32 	%p8, %r7, 0;
	selp.b32 	%r9, 0, 2146435072, %p8;
	mov.f64 	%fd48, 0d401C000000000000;
	{
	.reg .b32 %temp; 
	mov.b64 	{%temp, %r21}, %fd48;
	}
	and.b32  	%r10, %r21, 2146435072;
	setp.eq.s32 	%p9, %r10, 1074790400;
	setp.lt.s32 	%p10, %r21, 0;
	selp.b32 	%r11, 0, 2146435072, %p10;
	and.b32  	%r22, %r21, 2147483647;
	setp.ne.s32 	%p11, %r22, 1071644672;
	and.pred  	%p2, %p9, %p11;
	cvta.to.global.u64 	%rd10, %rd18;
	mov.f64 	%fd145, 0d0000000000000000;
	mov.b32 	%r64, 3456;
	mov.b32 	%r63, -433;
	mov.f64 	%fd144, %fd145;
	mov.f64 	%fd143, %fd145;
$L__BB4_2:
	ld.param.u64 	%rd53, [_Z19Acceleration_periodPdS_S_S_S_S_S_S_S_S_S_dS_S_S_dS__param_6];
	setp.eq.s32 	%p12, %r1, 432;
	setp.ne.s32 	%p13, %r1, 432;
	setp.ne.s32 	%p14, %r63, -1;
	add.s32 	%r63, %r63, 1;
	setp.eq.s32 	%p15, %r63, 0;
	selp.b64 	%rd35, 0, 2, %p15;
	selp.b64 	%rd36, %rd35, 2, %p12;
	selp.b64 	%rd37, 1, %rd36, %p14;
	selp.b64 	%rd38, %rd37, %rd36, %p13;
	cvta.to.global.u64 	%rd39, %rd53;
	shl.b64 	%rd40, %rd38, 3;
	add.s64 	%rd41, %rd39, %rd40;
	ld.global.f64 	%fd11, [%rd41];
	add.s64 	%rd42, %rd10, %rd40;
	ld.global.f64 	%fd12, [%rd42];
	ld.global.f64 	%fd49, [%rd57];
	sub.f64 	%fd139, %fd1, %fd49;
	ld.global.f64 	%fd50, [%rd58];
	sub.f64 	%fd140, %fd2, %fd50;
	ld.global.f64 	%fd51, [%rd59];
	sub.f64 	%fd15, %fd3, %fd51;
	abs.f64 	%fd16, %fd139;
	setp.ltu.f64 	%p16, %fd16, %fd5;
	@%p16 bra 	$L__BB4_4;
	mul.f64 	%fd52, %fd139, %fd4;
	div.rn.f64 	%fd53, %fd52, %fd16;
	sub.f64 	%fd139, %fd139, %fd53;
$L__BB4_4:
	abs.f64 	%fd19, %fd140;
	setp.ltu.f64 	%p17, %fd19, %fd7;
	@%p17 bra 	$L__BB4_6;
	mul.f64 	%fd54, %fd140, %fd6;
	div.rn.f64 	%fd55, %fd54, %fd19;
	sub.f64 	%fd140, %fd140, %fd55;
$L__BB4_6:
	mul.f64 	%fd56, %fd140, %fd140;
	fma.rn.f64 	%fd57, %fd139, %fd139, %fd56;
	fma.rn.f64 	%fd58, %fd15, %fd15, %fd57;
	sqrt.rn.f64 	%fd22, %fd58;
	setp.leu.f64 	%p18, %fd58, 0d0000000000000000;
	setp.gtu.f64 	%p19, %fd22, %fd38;
	or.pred  	%p20, %p18, %p19;
	@%p20 bra 	$L__BB4_18;
	setp.lt.s32 	%p21, %r2, 0;
	setp.eq.s32 	%p22, %r3, 1073741824;
	{
	.reg .b32 %temp; 
	mov.b64 	{%temp, %r15}, %fd12;
	}
	abs.f64 	%fd23, %fd12;
	{ // callseq 1, 0
	.param .b64 param0;
	st.param.f64 	[param0], %fd23;
	.param .b64 param1;
	st.param.f64 	[param1], 0d4028000000000000;
	.param .b64 retval0;
	call.uni (retval0), 
	__internal_accurate_pow, 
	(
	param0, 
	param1
	);
	ld.param.f64 	%fd59, [retval0];
	} // callseq 1
	setp.lt.s32 	%p24, %r15, 0;
	neg.f64 	%fd61, %fd59;
	selp.f64 	%fd62, %fd61, %fd59, %p22;
	selp.f64 	%fd63, %fd62, %fd59, %p24;
	setp.eq.f64 	%p25, %fd12, 0d0000000000000000;
	selp.b32 	%r23, %r15, 0, %p22;
	or.b32  	%r24, %r23, 2146435072;
	selp.b32 	%r25, %r24, %r23, %p21;
	mov.b32 	%r26, 0;
	mov.b64 	%fd64, {%r26, %r25};
	selp.f64 	%fd141, %fd64, %fd63, %p25;
	add.f64 	%fd65, %fd12, 0d4028000000000000;
	{
	.reg .b32 %temp; 
	mov.b64 	{%temp, %r27}, %fd65;
	}
	and.b32  	%r28, %r27, 2146435072;
	setp.ne.s32 	%p26, %r28, 2146435072;
	@%p26 bra 	$L__BB4_12;
	setp.num.f64 	%p27, %fd12, %fd12;
	@%p27 bra 	$L__BB4_10;
	mov.f64 	%fd66, 0d4028000000000000;
	add.rn.f64 	%fd141, %fd12, %fd66;
	bra.uni 	$L__BB4_12;
$L__BB4_10:
	setp.neu.f64 	%p28, %fd23, 0d7FF0000000000000;
	@%p28 bra 	$L__BB4_12;
	setp.lt.s32 	%p29, %r15, 0;
	setp.eq.s32 	%p30, %r3, 1073741824;
	and.b32  	%r30, %r2, 2147483647;
	setp.ne.s32 	%p31, %r30, 1071644672;
	or.b32  	%r31, %r4, -2147483648;
	selp.b32 	%r32, %r31, %r4, %p31;
	selp.b32 	%r33, %r32, %r4, %p30;
	selp.b32 	%r34, %r33, %r4, %p29;
	mov.b32 	%r35, 0;
	mov.b64 	%fd141, {%r35, %r34};
$L__BB4_12:
	setp.lt.s32 	%p34, %r7, 0;
	setp.eq.s32 	%p35, %r8, 1073741824;
	{ // callseq 2, 0
	.param .b64 param0;
	st.param.f64 	[param0], %fd23;
	.param .b64 param1;
	st.param.f64 	[param1], 0d4018000000000000;
	.param .b64 retval0;
	call.uni (retval0), 
	__internal_accurate_pow, 
	(
	param0, 
	param1
	);
	ld.param.f64 	%fd67, [retval0];
	} // callseq 2
	neg.f64 	%fd69, %fd67;
	selp.f64 	%fd70, %fd69, %fd67, %p35;
	selp.f64 	%fd71, %fd70, %fd67, %p24;
	selp.b32 	%r36, %r15, 0, %p35;
	or.b32  	%r37, %r36, 2146435072;
	selp.b32 	%r38, %r37, %r36, %p34;
	mov.b32 	%r39, 0;
	mov.b64 	%fd72, {%r39, %r38};
	selp.f64 	%fd142, %fd72, %fd71, %p25;
	add.f64 	%fd73, %fd12, 0d4018000000000000;
	{
	.reg .b32 %temp; 
	mov.b64 	{%temp, %r40}, %fd73;
	}
	and.b32  	%r41, %r40, 2146435072;
	setp.ne.s32 	%p37, %r41, 2146435072;
	@%p37 bra 	$L__BB4_17;
	setp.num.f64 	%p38, %fd12, %fd12;
	@%p38 bra 	$L__BB4_15;
	mov.f64 	%fd74, 0d4018000000000000;
	add.rn.f64 	%fd142, %fd12, %fd74;
	bra.uni 	$L__BB4_17;
$L__BB4_15:
	setp.neu.f64 	%p39, %fd23, 0d7FF0000000000000;
	@%p39 bra 	$L__BB4_17;
	setp.lt.s32 	%p40, %r15, 0;
	and.b32  	%r43, %r7, 2147483647;
	setp.ne.s32 	%p42, %r43, 1071644672;
	or.b32  	%r44, %r9, -2147483648;
	selp.b32 	%r45, %r44, %r9, %p42;
	selp.b32 	%r46, %r45, %r9, %p35;
	selp.b32 	%r47, %r46, %r9, %p40;
	mov.b32 	%r48, 0;
	mov.b64 	%fd142, {%r48, %r47};
$L__BB4_17:
	{
	.reg .b32 %temp; 
	mov.b64 	{%temp, %r49}, %fd22;
	}
	{ // callseq 3, 0
	.param .b64 param0;
	st.param.f64 	[param0], %fd22;
	.param .b64 param1;
	st.param.f64 	[param1], 0d402A000000000000;
	.param .b64 retval0;
	call.uni (retval0), 
	__internal_accurate_pow, 
	(
	param0, 
	param1
	);
	ld.param.f64 	%fd75, [retval0];
	} // callseq 3
	setp.lt.s32 	%p43, %r49, 0;
	setp.eq.f64 	%p44, %fd22, 0d3FF0000000000000;
	setp.eq.f64 	%p45, %fd22, 0d7FF0000000000000;
	setp.eq.f64 	%p46, %fd12, 0d3FF0000000000000;
	setp.eq.s32 	%p47, %r10, 1074790400;
	mul.f64 	%fd77, %fd142, 0d3FE0000000000000;
	selp.f64 	%fd78, 0d3FE0000000000000, %fd77, %p46;
	{ // callseq 4, 0
	.param .b64 param0;
	st.param.f64 	[param0], %fd22;
	.param .b64 param1;
	st.param.f64 	[param1], 0d401C000000000000;
	.param .b64 retval0;
	call.uni (retval0), 
	__internal_accurate_pow, 
	(
	param0, 
	param1
	);
	ld.param.f64 	%fd79, [retval0];
	} // callseq 4
	neg.f64 	%fd81, %fd79;
	selp.f64 	%fd82, %fd81, %fd79, %p47;
	selp.f64 	%fd83, %fd82, %fd79, %p43;
	add.f64 	%fd84, %fd22, 0d401C000000000000;
	{
	.reg .b32 %temp; 
	mov.b64 	{%temp, %r51}, %fd84;
	}
	and.b32  	%r52, %r51, 2146435072;
	setp.eq.s32 	%p48, %r52, 2146435072;
	or.b32  	%r53, %r11, -2147483648;
	selp.b32 	%r54, %r53, %r11, %p2;
	selp.b32 	%r55, %r54, %r11, %p43;
	mov.b32 	%r56, 0;
	mov.b64 	%fd85, {%r56, %r55};
	selp.f64 	%fd86, %fd85, %fd83, %p48;
	selp.f64 	%fd87, %fd86, %fd83, %p45;
	selp.f64 	%fd88, 0d3FF0000000000000, %fd87, %p44;
	div.rn.f64 	%fd89, %fd78, %fd88;
	or.b32  	%r57, %r6, -2147483648;
	selp.b32 	%r58, %r57, %r6, %p1;
	selp.b32 	%r59, %r58, %r6, %p43;
	mov.b64 	%fd90, {%r56, %r59};
	add.f64 	%fd91, %fd22, 0d402A000000000000;
	{
	.reg .b32 %temp; 
	mov.b64 	{%temp, %r60}, %fd91;
	}
	and.b32  	%r61, %r60, 2146435072;
	setp.eq.s32 	%p49, %r61, 2146435072;
	neg.f64 	%fd92, %fd75;
	setp.eq.s32 	%p50, %r5, 1075838976;
	selp.f64 	%fd93, %fd92, %fd75, %p50;
	selp.f64 	%fd94, %fd93, %fd75, %p43;
	selp.f64 	%fd95, %fd90, %fd94, %p49;
	selp.f64 	%fd96, %fd95, %fd94, %p45;
	selp.f64 	%fd97, 0d3FF0000000000000, %fd96, %p44;
	selp.f64 	%fd98, 0d3FF0000000000000, %fd141, %p46;
	div.rn.f64 	%fd99, %fd98, %fd97;
	sub.f64 	%fd100, %fd99, %fd89;
	mul.f64 	%fd101, %fd11, 0d4048000000000000;
	mul.f64 	%fd102, %fd101, %fd100;
	mul.f64 	%fd103, %fd139, %fd102;
	div.rn.f64 	%fd104, %fd103, %fd22;
	add.f64 	%fd143, %fd143, %fd104;
	mul.f64 	%fd105, %fd140, %fd102;
	div.rn.f64 	%fd106, %fd105, %fd22;
	add.f64 	%fd144, %fd144, %fd106;
	mul.f64 	%fd107, %fd15, %fd102;
	div.rn.f64 	%fd108, %fd107, %fd22;
	add.f64 	%fd145, %fd145, %fd108;
$L__BB4_18:
	add.s32 	%r64, %r64, -8;
	add.s64 	%rd59, %rd59, 8;
	add.s64 	%rd58, %rd58, 8;
	add.s64 	%rd57, %rd57, 8;
	setp.ne.s32 	%p51, %r64, -8;
	@%p51 bra 	$L__BB4_2;
	setp.eq.s32 	%p52, %r1, 432;
	@%p52 bra 	$L__BB4_21;
	ld.param.f64 	%fd135, [_Z19Acceleration_periodPdS_S_S_S_S_S_S_S_S_S_dS_S_S_dS__param_15];
	ld.param.u64 	%rd56, [_Z19Acceleration_periodPdS_S_S_S_S_S_S_S_S_S_dS_S_S_dS__param_14];
	ld.param.u64 	%rd55, [_Z19Acceleration_periodPdS_S_S_S_S_S_S_S_S_S_dS_S_S_dS__param_13];
	ld.param.u64 	%rd54, [_Z19Acceleration_periodPdS_S_S_S_S_S_S_S_S_S_dS_S_S_dS__param_12];
	cvta.to.global.u64 	%rd43, %rd54;
	mul.wide.u32 	%rd44, %r1, 8;
	add.s64 	%rd45, %rd43, %rd44;
	ld.global.f64 	%fd109, [%rd45];
	sub.f64 	%fd110, %fd1, %fd109;
	mul.f64 	%fd111, %fd135, %fd110;
	sub.f64 	%fd112, %fd143, %fd111;
	ld.global.f64 	%fd113, [%rd6+8];
	div.rn.f64 	%fd114, %fd112, %fd113;
	add.s64 	%rd46, %rd5, %rd44;
	st.global.f64 	[%rd46], %fd114;
	ld.global.f64 	%fd115, [%rd8];
	cvta.to.global.u64 	%rd47, %rd55;
	add.s64 	%rd48, %rd47, %rd44;
	ld.global.f64 	%fd116, [%rd48];
	sub.f64 	%fd117, %fd115, %fd116;
	mul.f64 	%fd118, %fd135, %fd117;
	sub.f64 	%fd119, %fd144, %fd118;
	ld.global.f64 	%fd120, [%rd6+8];
	div.rn.f64 	%fd121, %fd119, %fd120;
	add.s64 	%rd49, %rd3, %rd44;
	st.global.f64 	[%rd49], %fd121;
	ld.global.f64 	%fd122, [%rd9];
	cvta.to.global.u64 	%rd50, %rd56;
	add.s64 	%rd51, %rd50, %rd44;
	ld.global.f64 	%fd123, [%rd51];
	sub.f64 	%fd124, %fd122, %fd123;
	mul.f64 	%fd125, %fd135, %fd124;
	sub.f64 	%fd126, %fd145, %fd125;
	ld.global.f64 	%fd127, [%rd6+8];
	div.rn.f64 	%fd128, %fd126, %fd127;
	add.s64 	%rd52, %rd1, %rd44;
	st.global.f64 	[%rd52], %fd128;
	bra.uni 	$L__BB4_22;
$L__BB4_21:
	ld.global.f64 	%fd129, [%rd6];
	div.rn.f64 	%fd130, %fd143, %fd129;
	st.global.f64 	[%rd5+3456], %fd130;
	ld.global.f64 	%fd131, [%rd6];
	div.rn.f64 	%fd132, %fd144, %fd131;
	st.global.f64 	[%rd3+3456], %fd132;
	ld.global.f64 	%fd133, [%rd6];
	div.rn.f64 	%fd134, %fd145, %fd133;
	st.global.f64 	[%rd1+3456], %fd134;
$L__BB4_22:
	ret;

}
	// .globl	_Z10Verlet_PosPdS_S_S_S_S_S_S_S_d
.visible .entry _Z10Verlet_PosPdS_S_S_S_S_S_S_S_d(
	.param .u64 .ptr .align 1 _Z10Verlet_PosPdS_S_S_S_S_S_S_S_d_param_0,
	.param .u64 .ptr .align 1 _Z10Verlet_PosPdS_S_S_S_S_S_S_S_d_param_1,
	.param .u64 .ptr .align 1 _Z10Verlet_PosPdS_S_S_S_S_S_S_S_d_param_2,
	.param .u64 .ptr .align 1 _Z10Verlet_PosPdS_S_S_S_S_S_S_S_d_param_3,
	.param .u64 .ptr .align 1 _Z10Verlet_PosPdS_S_S_S_S_S_S_S_d_param_4,
	.param .u64 .ptr .align 1 _Z10Verlet_PosPdS_S_S_S_S_S_S_S_d_param_5,
	.param .u64 .ptr .align 1 _Z10Verlet_PosPdS_S_S_S_S_S_S_S_d_param_6,
	.param .u64 .ptr .align 1 _Z10Verlet_PosPdS_S_S_S_S_S_S_S_d_param_7,
	.param .u64 .ptr .align 1 _Z10Verlet_PosPdS_S_S_S_S_S_S_S_d_param_8,
	.param .f64 _Z10Verlet_PosPdS_S_S_S_S_S_S_S_d_param_9
)
{
	.reg .pred 	%p<2>;
	.reg .b32 	%r<2>;
	.reg .b64 	%rd<30>;
	.reg .b64 	%fd<26>;

	ld.param.u64 	%rd2, [_Z10Verlet_PosPdS_S_S_S_S_S_S_S_d_param_1];
	ld.param.u64 	%rd3, [_Z10Verlet_PosPdS_S_S_S_S_S_S_S_d_param_2];
	ld.param.u64 	%rd4, [_Z10Verlet_PosPdS_S_S_S_S_S_S_S_d_param_3];
	ld.param.u64 	%rd5, [_Z10Verlet_PosPdS_S_S_S_S_S_S_S_d_param_4];
	ld.param.u64 	%rd6, [_Z10Verlet_PosPdS_S_S_S_S_S_S_S_d_param_5];
	ld.param.u64 	%rd7, [_Z10Verlet_PosPdS_S_S_S_S_S_S_S_d_param_6];
	ld.param.u64 	%rd8, [_Z10Verlet_PosPdS_S_S_S_S_S_S_S_d_param_7];
	ld.param.u64 	%rd9, [_Z10Verlet_PosPdS_S_S_S_S_S_S_S_d_param_8];
	ld.param.f64 	%fd1, [_Z10Verlet_PosPdS_S_S_S_S_S_S_S_d_param_9];
	mov.u32 	%r1, %tid.x;
	setp.gt.u32 	%p1, %r1, 432;
	@%p1 bra 	$L__BB5_2;
	ld.param.u64 	%rd29, [_Z10Verlet_PosPdS_S_S_S_S_S_S_S_d_param_0];
	cvta.to.global.u64 	%rd10, %rd4;
	cvta.to.global.u64 	%rd11, %rd7;
	cvta.to.global.u64 	%rd12, %rd29;
	cvta.to.global.u64 	%rd13, %rd5;
	cvta.to.global.u64 	%rd14, %rd8;
	cvta.to.global.u64 	%rd15, %rd2;
	cvta.to.global.u64 	%rd16, %rd6;
	cvta.to.global.u64 	%rd17, %rd9;
	cvta.to.global.u64 	%rd18, %rd3;
	mul.wide.u32 	%rd19, %r1, 8;
	add.s64 	%rd20, %rd10, %rd19;
	ld.global.f64 	%fd2, [%rd20];
	add.s64 	%rd21, %rd11, %rd19;
	ld.global.f64 	%fd3, [%rd21];
	mul.f64 	%fd4, %fd3, 0d3FE0000000000000;
	mul.f64 	%fd5, %fd1, %fd4;
	mul.f64 	%fd6, %fd1, %fd5;
	fma.rn.f64 	%fd7, %fd1, %fd2, %fd6;
	add.s64 	%rd22, %rd12, %rd19;
	ld.global.f64 	%fd8, [%rd22];
	add.f64 	%fd9, %fd8, %fd7;
	st.global.f64 	[%rd22], %fd9;
	add.s64 	%rd23, %rd13, %rd19;
	ld.global.f64 	%fd10, [%rd23];
	add.s64 	%rd24, %rd14, %rd19;
	ld.global.f64 	%fd11, [%rd24];
	mul.f64 	%fd12, %fd11, 0d3FE0000000000000;
	mul.f64 	%fd13, %fd1, %fd12;
	mul.f64 	%fd14, %fd1, %fd13;
	fma.rn.f64 	%fd15, %fd1, %fd10, %fd14;
	add.s64 	%rd25, %rd15, %rd19;
	ld.global.f64 	%fd16, [%rd25];
	add.f64 	%fd17, %fd16, %fd15;
	st.global.f64 	[%rd25], %fd17;
	add.s64 	%rd26, %rd16, %rd19;
	ld.global.f64 	%fd18, [%rd26];
	add.s64 	%rd27, %rd17, %rd19;
	ld.global.f64 	%fd19, [%rd27];
	mul.f64 	%fd20, %fd19, 0d3FE0000000000000;
	mul.f64 	%fd21, %fd1, %fd20;
	mul.f64 	%fd22, %fd1, %fd21;
	fma.rn.f64 	%fd23, %fd1, %fd18, %fd22;
	add.s64 	%rd28, %rd18, %rd19;
	ld.global.f64 	%fd24, [%rd28];
	add.f64 	%fd25, %fd24, %fd23;
	st.global.f64 	[%rd28], %fd25;
$L__BB5_2:
	ret;

}
	// .globl	_Z10Verlet_VelPdS_S_S_S_S_S_S_S_d
.visible .entry _Z10Verlet_VelPdS_S_S_S_S_S_S_S_d(
	.param .u64 .ptr .align 1 _Z10Verlet_VelPdS_S_S_S_S_S_S_S_d_param_0,
	.param .u64 .ptr .align 1 _Z10Verlet_VelPdS_S_S_S_S_S_S_S_d_param_1,
	.param .u64 .ptr .align 1 _Z10Verlet_VelPdS_S_S_S_S_S_S_S_d_param_2,
	.param .u64 .ptr .align 1 _Z10Verlet_VelPdS_S_S_S_S_S_S_S_d_param_3,
	.param .u64 .ptr .align 1 _Z10Verlet_VelPdS_S_S_S_S_S_S_S_d_param_4,
	.param .u64 .ptr .align 1 _Z10Verlet_VelPdS_S_S_S_S_S_S_S_d_param_5,
	.param .u64 .ptr .align 1 _Z10Verlet_VelPdS_S_S_S_S_S_S_S_d_param_6,
	.param .u64 .ptr .align 1 _Z10Verlet_VelPdS_S_S_S_S_S_S_S_d_param_7,
	.param .u64 .ptr .align 1 _Z10Verlet_VelPdS_S_S_S_S_S_S_S_d_param_8,
	.param .f64 _Z10Verlet_VelPdS_S_S_S_S_S_S_S_d_param_9
)
{
	.reg .pred 	%p<2>;
	.reg .b32 	%r<2>;
	.reg .b64 	%rd<30>;
	.reg .b64 	%fd<20>;

	ld.param.u64 	%rd2, [_Z10Verlet_VelPdS_S_S_S_S_S_S_S_d_param_1];
	ld.param.u64 	%rd3, [_Z10Verlet_VelPdS_S_S_S_S_S_S_S_d_param_2];
	ld.param.u64 	%rd4, [_Z10Verlet_VelPdS_S_S_S_S_S_S_S_d_param_3];
	ld.param.u64 	%rd5, [_Z10Verlet_VelPdS_S_S_S_S_S_S_S_d_param_4];
	ld.param.u64 	%rd6, [_Z10Verlet_VelPdS_S_S_S_S_S_S_S_d_param_5];
	ld.param.u64 	%rd7, [_Z10Verlet_VelPdS_S_S_S_S_S_S_S_d_param_6];
	ld.param.u64 	%rd8, [_Z10Verlet_VelPdS_S_S_S_S_S_S_S_d_param_7];
	ld.param.u64 	%rd9, [_Z10Verlet_VelPdS_S_S_S_S_S_S_S_d_param_8];
	ld.param.f64 	%fd1, [_Z10Verlet_VelPdS_S_S_S_S_S_S_S_d_param_9];
	mov.u32 	%r1, %tid.x;
	setp.gt.u32 	%p1, %r1, 432;
	@%p1 bra 	$L__BB6_2;
	ld.param.u64 	%rd29, [_Z10Verlet_VelPdS_S_S_S_S_S_S_S_d_param_0];
	cvta.to.global.u64 	%rd10, %rd4;
	cvta.to.global.u64 	%rd11, %rd7;
	cvta.to.global.u64 	%rd12, %rd29;
	cvta.to.global.u64 	%rd13, %rd5;
	cvta.to.global.u64 	%rd14, %rd8;
	cvta.to.global.u64 	%rd15, %rd2;
	cvta.to.global.u64 	%rd16, %rd6;
	cvta.to.global.u64 	%rd17, %rd9;
	cvta.to.global.u64 	%rd18, %rd3;
	mul.wide.u32 	%rd19, %r1, 8;
	add.s64 	%rd20, %rd10, %rd19;
	ld.global.f64 	%fd2, [%rd20];
	add.s64 	%rd21, %rd11, %rd19;
	ld.global.f64 	%fd3, [%rd21];
	add.f64 	%fd4, %fd2, %fd3;
	mul.f64 	%fd5, %fd4, 0d3FE0000000000000;
	add.s64 	%rd22, %rd12, %rd19;
	ld.global.f64 	%fd6, [%rd22];
	fma.rn.f64 	%fd7, %fd1, %fd5, %fd6;
	st.global.f64 	[%rd22], %fd7;
	add.s64 	%rd23, %rd13, %rd19;
	ld.global.f64 	%fd8, [%rd23];
	add.s64 	%rd24, %rd14, %rd19;
	ld.global.f64 	%fd9, [%rd24];
	add.f64 	%fd10, %fd8, %fd9;
	mul.f64 	%fd11, %fd10, 0d3FE0000000000000;
	add.s64 	%rd25, %rd15, %rd19;
	ld.global.f64 	%fd12, [%rd25];
	fma.rn.f64 	%fd13, %fd1, %fd11, %fd12;
	st.global.f64 	[%rd25], %fd13;
	add.s64 	%rd26, %rd16, %rd19;
	ld.global.f64 	%fd14, [%rd26];
	add.s64 	%rd27, %rd17, %rd19;
	ld.global.f64 	%fd15, [%rd27];
	add.f64 	%fd16, %fd14, %fd15;
	mul.f64 	%fd17, %fd16, 0d3FE0000000000000;
	add.s64 	%rd28, %rd18, %rd19;
	ld.global.f64 	%fd18, [%rd28];
	fma.rn.f64 	%fd19, %fd1, %fd17, %fd18;
	st.global.f64 	[%rd28], %fd19;
$L__BB6_2:
	ret;

}
.func  (.param .b64 func_retval0) __internal_accurate_pow(
	.param .b64 __internal_accurate_pow_param_0,
	.param .b64 __internal_accurate_pow_param_1
)
{
	.reg .pred 	%p<8>;
	.reg .b32 	%r<49>;
	.reg .b32 	%f<3>;
	.reg .b64 	%fd<109>;

	ld.param.f64 	%fd10, [__internal_accurate_pow_param_0];
	ld.param.f64 	%fd11, [__internal_accurate_pow_param_1];
	{
	.reg .b32 %temp; 
	mov.b64 	{%temp, %r46}, %fd10;
	}
	{
	.reg .b32 %temp; 
	mov.b64 	{%r45, %temp}, %fd10;
	}
	shr.u32 	%r47, %r46, 20;
	setp.gt.u32 	%p1, %r46, 1048575;
	@%p1 bra 	$L__BB7_2;
	mul.f64 	%fd12, %fd10, 0d4350000000000000;
	{
	.reg .b32 %temp; 
	mov.b64 	{%temp, %r46}, %fd12;
	}
	{
	.reg .b32 %temp; 
	mov.b64 	{%r45, %temp}, %fd12;
	}
	shr.u32 	%r16, %r46, 20;
	add.s32 	%r47, %r16, -54;
$L__BB7_2:
	add.s32 	%r48, %r47, -1023;
	and.b32  	%r17, %r46, -2146435073;
	or.b32  	%r18, %r17, 1072693248;
	mov.b64 	%fd107, {%r45, %r18};
	setp.lt.u32 	%p2, %r18, 1073127583;
	@%p2 bra 	$L__BB7_4;
	{
	.reg .b32 %temp; 
	mov.b64 	{%r19, %temp}, %fd107;
	}
	{
	.reg .b32 %temp; 
	mov.b64 	{%temp, %r20}, %fd107;
	}
	add.s32 	%r21, %r20, -1048576;
	mov.b64 	%fd107, {%r19, %r21};
	add.s32 	%r48, %r47, -1022;
$L__BB7_4:
	add.f64 	%fd13, %fd107, 0dBFF0000000000000;
	add.f64 	%fd14, %fd107, 0d3FF0000000000000;
	rcp.approx.ftz.f64 	%fd15, %fd14;
	neg.f64 	%fd16, %fd14;
	fma.rn.f64 	%fd17, %fd16, %fd15, 0d3FF0000000000000;
	fma.rn.f64 	%fd18, %fd17, %fd17, %fd17;
	fma.rn.f64 	%fd19, %fd18, %fd15, %fd15;
	mul.f64 	%fd20, %fd13, %fd19;
	fma.rn.f64 	%fd21, %fd13, %fd19, %fd20;
	mul.f64 	%fd22, %fd21, %fd21;
	fma.rn.f64 	%fd23, %fd22, 0d3EB0F5FF7D2CAFE2, 0d3ED0F5D241AD3B5A;
	fma.rn.f64 	%fd24, %fd23, %fd22, 0d3EF3B20A75488A3F;
	fma.rn.f64 	%fd25, %fd24, %fd22, 0d3F1745CDE4FAECD5;
	fma.rn.f64 	%fd26, %fd25, %fd22, 0d3F3C71C7258A578B;
	fma.rn.f64 	%fd27, %fd26, %fd22, 0d3F6249249242B910;
	fma.rn.f64 	%fd28, %fd27, %fd22, 0d3F89999999999DFB;
	sub.f64 	%fd29, %fd13, %fd21;
	add.f64 	%fd30, %fd29, %fd29;
	neg.f64 	%fd31, %fd21;
	fma.rn.f64 	%fd32, %fd31, %fd13, %fd30;
	mul.f64 	%fd33, %fd19, %fd32;
	fma.rn.f64 	%fd34, %fd22, %fd28, 0d3FB5555555555555;
	mov.f64 	%fd35, 0d3FB5555555555555;
	sub.f64 	%fd36, %fd35, %fd34;
	fma.rn.f64 	%fd37, %fd22, %fd28, %fd36;
	add.f64 	%fd38, %fd37, 0dBC46A4CB00B9E7B0;
	add.f64 	%fd39, %fd34, %fd38;
	sub.f64 	%fd40, %fd34, %fd39;
	add.f64 	%fd41, %fd38, %fd40;
	mul.rn.f64 	%fd42, %fd21, %fd21;
	neg.f64 	%fd43, %fd42;
	fma.rn.f64 	%fd44, %fd21, %fd21, %fd43;
	{
	.reg .b32 %temp; 
	mov.b64 	{%r22, %temp}, %fd33;
	}
	{
	.reg .b32 %temp; 
	mov.b64 	{%temp, %r23}, %fd33;
	}
	add.s32 	%r24, %r23, 1048576;
	mov.b64 	%fd45, {%r22, %r24};
	fma.rn.f64 	%fd46, %fd21, %fd45, %fd44;
	mul.rn.f64 	%fd47, %fd42, %fd21;
	neg.f64 	%fd48, %fd47;
	fma.rn.f64 	%fd49, %fd42, %fd21, %fd48;
	fma.rn.f64 	%fd50, %fd42, %fd33, %fd49;
	fma.rn.f64 	%fd51, %fd46, %fd21, %fd50;
	mul.rn.f64 	%fd52, %fd39, %fd47;
	neg.f64 	%fd53, %fd52;
	fma.rn.f64 	%fd54, %fd39, %fd47, %fd53;
	fma.rn.f64 	%fd55, %fd39, %fd51, %fd54;
	fma.rn.f64 	%fd56, %fd41, %fd47, %fd55;
	add.f64 	%fd57, %fd52, %fd56;
	sub.f64 	%fd58, %fd52, %fd57;
	add.f64 	%fd59, %fd56, %fd58;
	add.f64 	%fd60, %fd21, %fd57;
	sub.f64 	%fd61, %fd21, %fd60;
	add.f64 	%fd62, %fd57, %fd61;
	add.f64 	%fd63, %fd59, %fd62;
	add.f64 	%fd64, %fd33, %fd63;
	add.f64 	%fd65, %fd60, %fd64;
	sub.f64 	%fd66, %fd60, %fd65;
	add.f64 	%fd67, %fd64, %fd66;
	xor.b32  	%r25, %r48, -2147483648;
	mov.b32 	%r26, 1127219200;
	mov.b64 	%fd68, {%r25, %r26};
	mov.b32 	%r27, -2147483648;
	mov.b64 	%fd69, {%r27, %r26};
	sub.f64 	%fd70, %fd68, %fd69;
	fma.rn.f64 	%fd71, %fd70, 0d3FE62E42FEFA39EF, %fd65;
	fma.rn.f64 	%fd72, %fd70, 0dBFE62E42FEFA39EF, %fd71;
	sub.f64 	%fd73, %fd72, %fd65;
	sub.f64 	%fd74, %fd67, %fd73;
	fma.rn.f64 	%fd75, %fd70, 0d3C7ABC9E3B39803F, %fd74;
	add.f64 	%fd76, %fd71, %fd75;
	sub.f64 	%fd77, %fd71, %fd76;
	add.f64 	%fd78, %fd75, %fd77;
	{
	.reg .b32 %temp; 
	mov.b64 	{%temp, %r28}, %fd11;
	}
	{
	.reg .b32 %temp; 
	mov.b64 	{%r29, %temp}, %fd11;
	}
	shl.b32 	%r30, %r28, 1;
	setp.gt.u32 	%p3, %r30, -33554433;
	and.b32  	%r31, %r28, -15728641;
	selp.b32 	%r32, %r31, %r28, %p3;
	mov.b64 	%fd79, {%r29, %r32};
	mul.rn.f64 	%fd80, %fd76, %fd79;
	neg.f64 	%fd81, %fd80;
	fma.rn.f64 	%fd82, %fd76, %fd79, %fd81;
	fma.rn.f64 	%fd83, %fd78, %fd79, %fd82;
	add.f64 	%fd4, %fd80, %fd83;
	sub.f64 	%fd84, %fd80, %fd4;
	add.f64 	%fd5, %fd83, %fd84;
	fma.rn.f64 	%fd85, %fd4, 0d3FF71547652B82FE, 0d4338000000000000;
	{
	.reg .b32 %temp; 
	mov.b64 	{%r13, %temp}, %fd85;
	}
	mov.f64 	%fd86, 0dC338000000000000;
	add.rn.f64 	%fd87, %fd85, %fd86;
	fma.rn.f64 	%fd88, %fd87, 0dBFE62E42FEFA39EF, %fd4;
	fma.rn.f64 	%fd89, %fd87, 0dBC7ABC9E3B39803F, %fd88;
	fma.rn.f64 	%fd90, %fd89, 0d3E5ADE1569CE2BDF, 0d3E928AF3FCA213EA;
	fma.rn.f64 	%fd91, %fd90, %fd89, 0d3EC71DEE62401315;
	fma.rn.f64 	%fd92, %fd91, %fd89, 0d3EFA01997C89EB71;
	fma.rn.f64 	%fd93, %fd92, %fd89, 0d3F2A01A014761F65;
	fma.rn.f64 	%fd94, %fd93, %fd89, 0d3F56C16C1852B7AF;
	fma.rn.f64 	%fd95, %fd94, %fd89, 0d3F81111111122322;
	fma.rn.f64 	%fd96, %fd95, %fd89, 0d3FA55555555502A1;
	fma.rn.f64 	%fd97, %fd96, %fd89, 0d3FC5555555555511;
	fma.rn.f64 	%fd98, %fd97, %fd89, 0d3FE000000000000B;
	fma.rn.f64 	%fd99, %fd98, %fd89, 0d3FF0000000000000;
	fma.rn.f64 	%fd100, %fd99, %fd89, 0d3FF0000000000000;
	{
	.reg .b32 %temp; 
	mov.b64 	{%r14, %temp}, %fd100;
	}
	{
	.reg .b32 %temp; 
	mov.b64 	{%temp, %r15}, %fd100;
	}
	shl.b32 	%r33, %r13, 20;
	add.s32 	%r34, %r33, %r15;
	mov.b64 	%fd108, {%r14, %r34};
	{
	.reg .b32 %temp; 
	mov.b64 	{%temp, %r35}, %fd4;
	}
	mov.b32 	%f2, %r35;
	abs.f32 	%f1, %f2;
	setp.lt.f32 	%p4, %f1, 0f4086232B;
	@%p4 bra 	$L__BB7_7;
	setp.lt.f64 	%p5, %fd4, 0d0000000000000000;
	add.f64 	%fd101, %fd4, 0d7FF0000000000000;
	selp.f64 	%fd108, 0d0000000000000000, %fd101, %p5;
	setp.geu.f32 	%p6, %f1, 0f40874800;
	@%p6 bra 	$L__BB7_7;
	shr.u32 	%r36, %r13, 31;
	add.s32 	%r37, %r13, %r36;
	shr.s32 	%r38, %r37, 1;
	shl.b32 	%r39, %r38, 20;
	add.s32 	%r40, %r15, %r39;
	mov.b64 	%fd102, {%r14, %r40};
	sub.s32 	%r41, %r13, %r38;
	shl.b32 	%r42, %r41, 20;
	add.s32 	%r43, %r42, 1072693248;
	mov.b32 	%r44, 0;
	mov.b64 	%fd103, {%r44, %r43};
	mul.f64 	%fd108, %fd103, %fd102;
$L__BB7_7:
	abs.f64 	%fd104, %fd108;
	setp.eq.f64 	%p7, %fd104, 0d7FF0000000000000;
	fma.rn.f64 	%fd105, %fd108, %fd5, %fd108;
	selp.f64 	%fd106, %fd108, %fd105, %p7;
	st.param.f64 	[func_retval0], %fd106;
	ret;

}


// ===== COMPILED SASS (sm_100) =====

	.target	sm_100

	.elftype	@"ET_EXEC"


//--------------------- .note.nv.tkinfo           --------------------------
	.section	.note.nv.tkinfo,"",@"SHT_NOTE"
	.sectionflags	@"SHF_NOTE_NV_TKINFO"
	.tkinfo
        /*0018*/ 	.word	0x00000002
        /*0030*/ 	.string	""
        /*0030*/ 	.string	"ptxas"
        /*0030*/ 	.string	"Cuda compilation tools, release 13.0, V13.0.88"
        /*0030*/ 	.string	"Build cuda_13.0.r13.0/compiler.36424714_0"
        /*0030*/ 	.string	"-arch sm_100 -m 64 "



//--------------------- .note.nv.cuinfo           --------------------------
	.section	.note.nv.cuinfo,"",@"SHT_NOTE"
	.sectionflags	@"SHF_NOTE_NV_CUINFO"
        /*0018*/ 	.short	0x0002
        /*001a*/ 	.short	0x0064
        /*001c*/ 	.short	0x0082
	.zero		2


//--------------------- .nv.info                  --------------------------
	.section	.nv.info,"",@"SHT_CUDA_INFO"
	.align	4


	//----- nvinfo : EIATTR_REGCOUNT
	.align		4
        /*0000*/ 	.byte	0x04, 0x2f
        /*0002*/ 	.short	(.L_2 - .L_1)
	.align		4
.L_1:
        /*0004*/ 	.word	index@(_Z4testPd)
        /*0008*/ 	.word	0x00000018


	//----- nvinfo : EIATTR_FRAME_SIZE
	.align		4
.L_2:
        /*000c*/ 	.byte	0x04, 0x11
        /*000e*/ 	.short	(.L_4 - .L_3)
	.align		4
.L_3:
        /*0010*/ 	.word	index@(_Z4testPd)
        /*0014*/ 	.word	0x00000008


	//----- nvinfo : EIATTR_REGCOUNT
	.align		4
.L_4:
        /*0018*/ 	.byte	0x04, 0x2f
        /*001a*/ 	.short	(.L_6 - .L_5)
	.align		4
.L_5:
        /*001c*/ 	.word	index@(_Z10Pos_periodPdS_S_S_S_S_)
        /*0020*/ 	.word	0x0000000e


	//----- nvinfo : EIATTR_FRAME_SIZE
	.align		4
.L_6:
        /*0024*/ 	.byte	0x04, 0x11
        /*0026*/ 	.short	(.L_8 - .L_7)
	.align		4
.L_7:
        /*0028*/ 	.word	index@(_Z10Pos_periodPdS_S_S_S_S_)
        /*002c*/ 	.word	0x00000000


	//----- nvinfo : EIATTR_REGCOUNT
	.align		4
.L_8:
        /*0030*/ 	.byte	0x04, 0x2f
        /*0032*/ 	.short	(.L_10 - .L_9)
	.align		4
.L_9:
        /*0034*/ 	.word	index@(_Z10rescale_T2PdS_S_ddd)
        /*0038*/ 	.word	0x00000010


	//----- nvinfo : EIATTR_FRAME_SIZE
	.align		4
.L_10:
        /*003c*/ 	.byte	0x04, 0x11
        /*003e*/ 	.short	(.L_12 - .L_11)
	.align		4
.L_11:
        /*0040*/ 	.word	index@(_Z10rescale_T2PdS_S_ddd)
        /*0044*/ 	.word	0x00000000


	//----- nvinfo : EIATTR_REGCOUNT
	.align		4
.L_12:
        /*0048*/ 	.byte	0x04, 0x2f
        /*004a*/ 	.short	(.L_14 - .L_13)
	.align		4
.L_13:
        /*004c*/ 	.word	index@(_Z10rescale_T4PdS_S_dd)
        /*0050*/ 	.word	0x0000001a


	//----- nvinfo : EIATTR_FRAME_SIZE
	.align		4
.L_14:
        /*0054*/ 	.byte	0x04, 0x11
        /*0056*/ 	.short	(.L_16 - .L_15)
	.align		4
.L_15:
        /*0058*/ 	.word	index@($__internal_3_$__cuda_sm20_dsqrt_rn_f64_mediumpath_v1)
        /*005c*/ 	.word	0x00000000


	//----- nvinfo : EIATTR_FRAME_SIZE
	.align		4
.L_16:
        /*0060*/ 	.byte	0x04, 0x11
        /*0062*/ 	.short	(.L_18 - .L_17)
	.align		4
.L_17:
        /*0064*/ 	.word	index@($__internal_2_$__cuda_sm20_div_rn_f64_full)
        /*0068*/ 	.word	0x00000000


	//----- nvinfo : EIATTR_FRAME_SIZE
	.align		4
.L_18:
        /*006c*/ 	.byte	0x04, 0x11
        /*006e*/ 	.short	(.L_20 - .L_19)
	.align		4
.L_19:
        /*0070*/ 	.word	index@(_Z10rescale_T4PdS_S_dd)
        /*0074*/ 	.word	0x00000000


	//----- nvinfo : EIATTR_REGCOUNT
	.align		4
.L_20:
        /*0078*/ 	.byte	0x04, 0x2f
        /*007a*/ 	.short	(.L_22 - .L_21)
	.align		4
.L_21:
        /*007c*/ 	.word	index@(_Z19Acceleration_periodPdS_S_S_S_S_S_S_S_S_S_dS_S_S_dS_)
        /*0080*/ 	.word	0x00000042


	//----- nvinfo : EIATTR_FRAME_SIZE
	.align		4
.L_22:
        /*0084*/ 	.byte	0x04, 0x11
        /*0086*/ 	.short	(.L_24 - .L_23)
	.align		4
.L_23:
        /*0088*/ 	.word	index@($_Z19Acceleration_periodPdS_S_S_S_S_S_S_S_S_S_dS_S_S_dS_$__internal_accurate_pow)
        /*008c*/ 	.word	0x00000000


	//----- nvinfo : EIATTR_FRAME_SIZE
	.align		4
.L_24:
        /*0090*/ 	.byte	0x04, 0x11
        /*0092*/ 	.short	(.L_26 - .L_25)
	.align		4
.L_25:
        /*0094*/ 	.word	index@($__internal_1_$__cuda_sm20_dsqrt_rn_f64_mediumpath_v1)
        /*0098*/ 	.word	0x00000000


	//----- nvinfo : EIATTR_FRAME_SIZE
	.align		4
.L_26:
        /*009c*/ 	.byte	0x04, 0x11
        /*009e*/ 	.short	(.L_28 - .L_27)
	.align		4
.L_27:
        /*00a0*/ 	.word	index@($__internal_0_$__cuda_sm20_div_rn_f64_full)
        /*00a4*/ 	.word	0x00000000


	//----- nvinfo : EIATTR_FRAME_SIZE
	.align		4
.L_28:
        /*00a8*/ 	.byte	0x04, 0x11
        /*00aa*/ 	.short	(.L_30 - .L_29)
	.align		4
.L_29:
        /*00ac*/ 	.word	index@(_Z19Acceleration_periodPdS_S_S_S_S_S_S_S_S_S_dS_S_S_dS_)
        /*00b0*/ 	.word	0x00000000


	//----- nvinfo : EIATTR_REGCOUNT
	.align		4
.L_30:
        /*00b4*/ 	.byte	0x04, 0x2f
        /*00b6*/ 	.short	(.L_32 - .L_31)
	.align		4
.L_31:
        /*00b8*/ 	.word	index@(_Z10Verlet_PosPdS_S_S_S_S_S_S_S_d)
        /*00bc*/ 	.word	0x00000016


	//----- nvinfo : EIATTR_FRAME_SIZE
	.align		4
.L_32:
        /*00c0*/ 	.byte	0x04, 0x11
        /*00c2*/ 	.short	(.L_34 - .L_33)
	.align		4
.L_33:
        /*00c4*/ 	.word	index@(_Z10Verlet_PosPdS_S_S_S_S_S_S_S_d)
        /*00c8*/ 	.word	0x00000000


	//----- nvinfo : EIATTR_REGCOUNT
	.align		4
.L_34:
        /*00cc*/ 	.byte	0x04, 0x2f
        /*00ce*/ 	.short	(.L_36 - .L_35)
	.align		4
.L_35:
        /*00d0*/ 	.word	index@(_Z10Verlet_VelPdS_S_S_S_S_S_S_S_d)
        /*00d4*/ 	.word	0x0000001a


	//----- nvinfo : EIATTR_FRAME_SIZE
	.align		4
.L_36:
        /*00d8*/ 	.byte	0x04, 0x11
        /*00da*/ 	.short	(.L_38 - .L_37)
	.align		4
.L_37:
        /*00dc*/ 	.word	index@(_Z10Verlet_VelPdS_S_S_S_S_S_S_S_d)
        /*00e0*/ 	.word	0x00000000


	//----- nvinfo : EIATTR_MIN_STACK_SIZE
	.align		4
.L_38:
        /*00e4*/ 	.byte	0x04, 0x12
        /*00e6*/ 	.short	(.L_40 - .L_39)
	.align		4
.L_39:
        /*00e8*/ 	.word	index@(_Z10Verlet_VelPdS_S_S_S_S_S_S_S_d)
        /*00ec*/ 	.word	0x00000000


	//----- nvinfo : EIATTR_MIN_STACK_SIZE
	.align		4
.L_40:
        /*00f0*/ 	.byte	0x04, 0x12
        /*00f2*/ 	.short	(.L_42 - .L_41)
	.align		4
.L_41:
        /*00f4*/ 	.word	index@(_Z10Verlet_PosPdS_S_S_S_S_S_S_S_d)
        /*00f8*/ 	.word	0x00000000


	//----- nvinfo : EIATTR_MIN_STACK_SIZE
	.align		4
.L_42:
        /*00fc*/ 	.byte	0x04, 0x12
        /*00fe*/ 	.short	(.L_44 - .L_43)
	.align		4
.L_43:
        /*0100*/ 	.word	index@(_Z19Acceleration_periodPdS_S_S_S_S_S_S_S_S_S_dS_S_S_dS_)
        /*0104*/ 	.word	0x00000000


	//----- nvinfo : EIATTR_MIN_STACK_SIZE
	.align		4
.L_44:
        /*0108*/ 	.byte	0x04, 0x12
        /*010a*/ 	.short	(.L_46 - .L_45)
	.align		4
.L_45:
        /*010c*/ 	.word	index@(_Z10rescale_T4PdS_S_dd)
        /*0110*/ 	.word	0x00000000


	//----- nvinfo : EIATTR_MIN_STACK_SIZE
	.align		4
.L_46:
        /*0114*/ 	.byte	0x04, 0x12
        /*0116*/ 	.short	(.L_48 - .L_47)
	.align		4
.L_47:
        /*0118*/ 	.word	index@(_Z10rescale_T2PdS_S_ddd)
        /*011c*/ 	.word	0x00000000


	//----- nvinfo : EIATTR_MIN_STACK_SIZE
	.align		4
.L_48:
        /*0120*/ 	.byte	0x04, 0x12
        /*0122*/ 	.short	(.L_50 - .L_49)
	.align		4
.L_49:
        /*0124*/ 	.word	index@(_Z10Pos_periodPdS_S_S_S_S_)
        /*0128*/ 	.word	0x00000000


	//----- nvinfo : EIATTR_MIN_STACK_SIZE
	.align		4
.L_50:
        /*012c*/ 	.byte	0x04, 0x12
        /*012e*/ 	.short	(.L_52 - .L_51)
	.align		4
.L_51:
        /*0130*/ 	.word	index@(_Z4testPd)
        /*0134*/ 	.word	0x00000008
.L_52:


//--------------------- .nv.compat                --------------------------
	.section	.nv.compat,"",@"SHT_CUDA_COMPAT_INFO"
	.align	4
        /*0000*/ 	.byte	0x02, 0x09, 0x00, 0x00, 0x02, 0x02, 0x01, 0x00, 0x02, 0x05, 0x05, 0x00, 0x03, 0x07, 0x01, 0x01
        /*0010*/ 	.byte	0x02, 0x03, 0x00, 0x00, 0x02, 0x06, 0x01, 0x00, 0x04, 0x0b, 0x08, 0x00, 0x01, 0x00, 0x00, 0x00
        /*0020*/ 	.byte	0x00, 0x00, 0x00, 0x00


//--------------------- .nv.info._Z10Verlet_VelPdS_S_S_S_S_S_S_S_d --------------------------
	.section	.nv.info._Z10Verlet_VelPdS_S_S_S_S_S_S_S_d,"",@"SHT_CUDA_INFO"
	.sectionflags	@""
	.align	4


	//----- nvinfo : EIATTR_CUDA_API_VERSION
	.align		4
        /*0000*/ 	.byte	0x04, 0x37
        /*0002*/ 	.short	(.L_54 - .L_53)
.L_53:
        /*0004*/ 	.word	0x00000082


	//----- nvinfo : EIATTR_KPARAM_INFO
	.align		4
.L_54:
        /*0008*/ 	.byte	0x04, 0x17
        /*000a*/ 	.short	(.L_56 - .L_55)
.L_55:
        /*000c*/ 	.word	0x00000000
        /*0010*/ 	.short	0x0009
        /*0012*/ 	.short	0x0048
        /*0014*/ 	.byte	0x00, 0xf0, 0x21, 0x00


	//----- nvinfo : EIATTR_KPARAM_INFO
	.align		4
.L_56:
        /*0018*/ 	.byte	0x04, 0x17
        /*001a*/ 	.short	(.L_58 - .L_57)
.L_57:
        /*001c*/ 	.word	0x00000000
        /*0020*/ 	.short	0x0008
        /*0022*/ 	.short	0x0040
        /*0024*/ 	.byte	0x00, 0xf5, 0x21, 0x00


	//----- nvinfo : EIATTR_KPARAM_INFO
	.align		4
.L_58:
        /*0028*/ 	.byte	0x04, 0x17
        /*002a*/ 	.short	(.L_60 - .L_59)
.L_59:
        /*002c*/ 	.word	0x00000000
        /*0030*/ 	.short	0x0007
        /*0032*/ 	.short	0x0038
        /*0034*/ 	.byte	0x00, 0xf5, 0x21, 0x00


	//----- nvinfo : EIATTR_KPARAM_INFO
	.align		4
.L_60:
        /*0038*/ 	.byte	0x04, 0x17
        /*003a*/ 	.short	(.L_62 - .L_61)
.L_61:
        /*003c*/ 	.word	0x00000000
        /*0040*/ 	.short	0x0006
        /*0042*/ 	.short	0x0030
        /*0044*/ 	.byte	0x00, 0xf5, 0x21, 0x00


	//----- nvinfo : EIATTR_KPARAM_INFO
	.align		4
.L_62:
        /*0048*/ 	.byte	0x04, 0x17
        /*004a*/ 	.short	(.L_64 - .L_63)
.L_63:
        /*004c*/ 	.word	0x00000000
        /*0050*/ 	.short	0x0005
        /*0052*/ 	.short	0x0028
        /*0054*/ 	.byte	0x00, 0xf5, 0x21, 0x00


	//----- nvinfo : EIATTR_KPARAM_INFO
	.align		4
.L_64:
        /*0058*/ 	.byte	0x04, 0x17
        /*005a*/ 	.short	(.L_66 - .L_65)
.L_65:
        /*005c*/ 	.word	0x00000000
        /*0060*/ 	.short	0x0004
        /*0062*/ 	.short	0x0020
        /*0064*/ 	.byte	0x00, 0xf5, 0x21, 0x00


	//----- nvinfo : EIATTR_KPARAM_INFO
	.align		4
.L_66:
        /*0068*/ 	.byte	0x04, 0x17
        /*006a*/ 	.short	(.L_68 - .L_67)
.L_67:
        /*006c*/ 	.word	0x00000000
        /*0070*/ 	.short	0x0003
        /*0072*/ 	.short	0x0018
        /*0074*/ 	.byte	0x00, 0xf5, 0x21, 0x00


	//----- nvinfo : EIATTR_KPARAM_INFO
	.align		4
.L_68:
        /*0078*/ 	.byte	0x04, 0x17
        /*007a*/ 	.short	(.L_70 - .L_69)
.L_69:
        /*007c*/ 	.word	0x00000000
        /*0080*/ 	.short	0x0002
        /*0082*/ 	.short	0x0010
        /*0084*/ 	.byte	0x00, 0xf5, 0x21, 0x00


	//----- nvinfo : EIATTR_KPARAM_INFO
	.align		4
.L_70:
        /*0088*/ 	.byte	0x04, 0x17
        /*008a*/ 	.short	(.L_72 - .L_71)
.L_71:
        /*008c*/ 	.word	0x00000000
        /*0090*/ 	.short	0x0001
        /*0092*/ 	.short	0x0008
        /*0094*/ 	.byte	0x00, 0xf5, 0x21, 0x00


	//----- nvinfo : EIATTR_KPARAM_INFO
	.align		4
.L_72:
        /*0098*/ 	.byte	0x04, 0x17
        /*009a*/ 	.short	(.L_74 - .L_73)
.L_73:
        /*009c*/ 	.word	0x00000000
        /*00a0*/ 	.short	0x0000
        /*00a2*/ 	.short	0x0000
        /*00a4*/ 	.byte	0x00, 0xf5, 0x21, 0x00


	//----- nvinfo : EIATTR_SPARSE_MMA_MASK
	.align		4
.L_74:
        /*00a8*/ 	.byte	0x03, 0x50
        /*00aa*/ 	.short	0x0000


	//----- nvinfo : EIATTR_MAXREG_COUNT
	.align		4
        /*00ac*/ 	.byte	0x03, 0x1b
        /*00ae*/ 	.short	0x00ff


	//----- nvinfo : EIATTR_MERCURY_ISA_VERSION
	.align		4
        /*00b0*/ 	.byte	0x03, 0x5f
        /*00b2*/ 	.short	0x0101


	//----- nvinfo : EIATTR_VRC_CTA_INIT_COUNT
	.align		4
        /*00b4*/ 	.byte	0x02, 0x4a
	.zero		1
	.zero		1


	//----- nvinfo : EIATTR_EXIT_INSTR_OFFSETS
	.align		4
        /*00b8*/ 	.byte	0x04, 0x1c
        /*00ba*/ 	.short	(.L_76 - .L_75)


	//   ....[0]....
.L_75:
        /*00bc*/ 	.word	0x00000030


	//   ....[1]....
        /*00c0*/ 	.word	0x000002d0


	//----- nvinfo : EIATTR_CBANK_PARAM_SIZE
	.align		4
.L_76:
        /*00c4*/ 	.byte	0x03, 0x19
        /*00c6*/ 	.short	0x0050


	//----- nvinfo : EIATTR_PARAM_CBANK
	.align		4
        /*00c8*/ 	.byte	0x04, 0x0a
        /*00ca*/ 	.short	(.L_78 - .L_77)
	.align		4
.L_77:
        /*00cc*/ 	.word	index@(.nv.constant0._Z10Verlet_VelPdS_S_S_S_S_S_S_S_d)
        /*00d0*/ 	.short	0x0380
        /*00d2*/ 	.short	0x0050


	//----- nvinfo : EIATTR_SW_WAR
	.align		4
.L_78:
        /*00d4*/ 	.byte	0x04, 0x36
        /*00d6*/ 	.short	(.L_80 - .L_79)
.L_79:
        /*00d8*/ 	.word	0x00000008
.L_80:


//--------------------- .nv.info._Z10Verlet_PosPdS_S_S_S_S_S_S_S_d --------------------------
	.section	.nv.info._Z10Verlet_PosPdS_S_S_S_S_S_S_S_d,"",@"SHT_CUDA_INFO"
	.sectionflags	@""
	.align	4


	//----- nvinfo : EIATTR_CUDA_API_VERSION
	.align		4
        /*0000*/ 	.byte	0x04, 0x37
        /*0002*/ 	.short	(.L_82 - .L_81)
.L_81:
        /*0004*/ 	.word	0x00000082


	//----- nvinfo : EIATTR_KPARAM_INFO
	.align		4
.L_82:
        /*0008*/ 	.byte	0x04, 0x17
        /*000a*/ 	.short	(.L_84 - .L_83)
.L_83:
        /*000c*/ 	.word	0x00000000
        /*0010*/ 	.short	0x0009
        /*0012*/ 	.short	0x0048
        /*0014*/ 	.byte	0x00, 0xf0, 0x21, 0x00


	//----- nvinfo : EIATTR_KPARAM_INFO
	.align		4
.L_84:
        /*0018*/ 	.byte	0x04, 0x17
        /*001a*/ 	.short	(.L_86 - .L_85)
.L_85:
        /*001c*/ 	.word	0x00000000
        /*0020*/ 	.short	0x0008
        /*0022*/ 	.short	0x0040
        /*0024*/ 	.byte	0x00, 0xf5, 0x21, 0x00


	//----- nvinfo : EIATTR_KPARAM_INFO
	.align		4
.L_86:
        /*0028*/ 	.byte	0x04, 0x17
        /*002a*/ 	.short	(.L_88 - .L_87)
.L_87:
        /*002c*/ 	.word	0x00000000
        /*0030*/ 	.short	0x0007
        /*0032*/ 	.short	0x0038
        /*0034*/ 	.byte	0x00, 0xf5, 0x21, 0x00


	//----- nvinfo : EIATTR_KPARAM_INFO
	.align		4
.L_88:
        /*0038*/ 	.byte	0x04, 0x17
        /*003a*/ 	.short	(.L_90 - .L_89)
.L_89:
        /*003c*/ 	.word	0x00000000
        /*0040*/ 	.short	0x0006
        /*0042*/ 	.short	0x0030
        /*0044*/ 	.byte	0x00, 0xf5, 0x21, 0x00


	//----- nvinfo : EIATTR_KPARAM_INFO
	.align		4
.L_90:
        /*0048*/ 	.byte	0x04, 0x17
        /*004a*/ 	.short	(.L_92 - .L_91)
.L_91:
        /*004c*/ 	.word	0x00000000
        /*0050*/ 	.short	0x0005
        /*0052*/ 	.short	0x0028
        /*0054*/ 	.byte	0x00, 0xf5, 0x21, 0x00


	//----- nvinfo : EIATTR_KPARAM_INFO
	.align		4
.L_92:
        /*0058*/ 	.byte	0x04, 0x17
        /*005a*/ 	.short	(.L_94 - .L_93)
.L_93:
        /*005c*/ 	.word	0x00000000
        /*0060*/ 	.short	0x0004
        /*0062*/ 	.short	0x0020
        /*0064*/ 	.byte	0x00, 0xf5, 0x21, 0x00


	//----- nvinfo : EIATTR_KPARAM_INFO
	.align		4
.L_94:
        /*0068*/ 	.byte	0x04, 0x17
        /*006a*/ 	.short	(.L_96 - .L_95)
.L_95:
        /*006c*/ 	.word	0x00000000
        /*0070*/ 	.short	0x0003
        /*0072*/ 	.short	0x0018
        /*0074*/ 	.byte	0x00, 0xf5, 0x21, 0x00


	//----- nvinfo : EIATTR_KPARAM_INFO
	.align		4
.L_96:
        /*0078*/ 	.byte	0x04, 0x17
        /*007a*/ 	.short	(.L_98 - .L_97)
.L_97:
        /*007c*/ 	.word	0x00000000
        /*0080*/ 	.short	0x0002
        /*0082*/ 	.short	0x0010
        /*0084*/ 	.byte	0x00, 0xf5, 0x21, 0x00


	//----- nvinfo : EIATTR_KPARAM_INFO
	.align		4
.L_98:
        /*0088*/ 	.byte	0x04, 0x17
        /*008a*/ 	.short	(.L_100 - .L_99)
.L_99:
        /*008c*/ 	.word	0x00000000
        /*0090*/ 	.short	0x0001
        /*0092*/ 	.short	0x0008
        /*0094*/ 	.byte	0x00, 0xf5, 0x21, 0x00


	//----- nvinfo : EIATTR_KPARAM_INFO
	.align		4
.L_100:
        /*0098*/ 	.byte	0x04, 0x17
        /*009a*/ 	.short	(.L_102 - .L_101)
.L_101:
        /*009c*/ 	.word	0x00000000
        /*00a0*/ 	.short	0x0000
        /*00a2*/ 	.short	0x0000
        /*00a4*/ 	.byte	0x00, 0xf5, 0x21, 0x00


	//----- nvinfo : EIATTR_SPARSE_MMA_MASK
	.align		4
.L_102:
        /*00a8*/ 	.byte	0x03, 0x50
        /*00aa*/ 	.short	0x0000


	//----- nvinfo : EIATTR_MAXREG_COUNT
	.align		4
        /*00ac*/ 	.byte	0x03, 0x1b
        /*00ae*/ 	.short	0x00ff


	//----- nvinfo : EIATTR_MERCURY_ISA_VERSION
	.align		4
        /*00b0*/ 	.byte	0x03, 0x5f
        /*00b2*/ 	.short	0x0101


	//----- nvinfo : EIATTR_VRC_CTA_INIT_COUNT
	.align		4
        /*00b4*/ 	.byte	0x02, 0x4a
	.zero		1
	.zero		1


	//----- nvinfo : EIATTR_EXIT_INSTR_OFFSETS
	.align		4
        /*00b8*/ 	.byte	0x04, 0x1c
        /*00ba*/ 	.short	(.L_104 - .L_103)


	//   ....[0]....
.L_103:
        /*00bc*/ 	.word	0x00000030


	//   ....[1]....
        /*00c0*/ 	.word	0x00000330


	//----- nvinfo : EIATTR_CBANK_PARAM_SIZE
	.align		4
.L_104:
        /*00c4*/ 	.byte	0x03, 0x19
        /*00c6*/ 	.short	0x0050


	//----- nvinfo : EIATTR_PARAM_CBANK
	.align		4
        /*00c8*/ 	.byte	0x04, 0x0a
        /*00ca*/ 	.short	(.L_106 - .L_105)
	.align		4
.L_105:
        /*00cc*/ 	.word	index@(.nv.constant0._Z10Verlet_PosPdS_S_S_S_S_S_S_S_d)
        /*00d0*/ 	.short	0x0380
        /*00d2*/ 	.short	0x0050


	//----- nvinfo : EIATTR_SW_WAR
	.align		4
.L_106:
        /*00d4*/ 	.byte	0x04, 0x36
        /*00d6*/ 	.short	(.L_108 - .L_107)
.L_107:
        /*00d8*/ 	.word	0x00000008
.L_108:


//--------------------- .nv.info._Z19Acceleration_periodPdS_S_S_S_S_S_S_S_S_S_dS_S_S_dS_ --------------------------
	.section	.nv.info._Z19Acceleration_periodPdS_S_S_S_S_S_S_S_S_S_dS_S_S_dS_,"",@"SHT_CUDA_INFO"
	.sectionflags	@""
	.align	4


	//----- nvinfo : EIATTR_CUDA_API_VERSION
	.align		4
        /*0000*/ 	.byte	0x04, 0x37
        /*0002*/ 	.short	(.L_110 - .L_109)
.L_109:
        /*0004*/ 	.word	0x00000082


	//----- nvinfo : EIATTR_KPARAM_INFO
	.align		4
.L_110:
        /*0008*/ 	.byte	0x04, 0x17
        /*000a*/ 	.short	(.L_112 - .L_111)
.L_111:
        /*000c*/ 	.word	0x00000000
        /*0010*/ 	.short	0x0010
        /*0012*/ 	.short	0x0080
        /*0014*/ 	.byte	0x00, 0xf5, 0x21, 0x00


	//----- nvinfo : EIATTR_KPARAM_INFO
	.align		4
.L_112:
        /*0018*/ 	.byte	0x04, 0x17
        /*001a*/ 	.short	(.L_114 - .L_113)
.L_113:
        /*001c*/ 	.word	0x00000000
        /*0020*/ 	.short	0x000f
        /*0022*/ 	.short	0x0078
        /*0024*/ 	.byte	0x00, 0xf0, 0x21, 0x00


	//----- nvinfo : EIATTR_KPARAM_INFO
	.align		4
.L_114:
        /*0028*/ 	.byte	0x04, 0x17
        /*002a*/ 	.short	(.L_116 - .L_115)
.L_115:
        /*002c*/ 	.word	0x00000000
        /*0030*/ 	.short	0x000e
        /*0032*/ 	.short	0x0070
        /*0034*/ 	.byte	0x00, 0xf5, 0x21, 0x00


	//----- nvinfo : EIATTR_KPARAM_INFO
	.align		4
.L_116:
        /*0038*/ 	.byte	0x04, 0x17
        /*003a*/ 	.short	(.L_118 - .L_117)
.L_117:
        /*003c*/ 	.word	0x00000000
        /*0040*/ 	.short	0x000d
        /*0042*/ 	.short	0x0068
        /*0044*/ 	.byte	0x00, 0xf5, 0x21, 0x00


	//----- nvinfo : EIATTR_KPARAM_INFO
	.align		4
.L_118:
        /*0048*/ 	.byte	0x04, 0x17
        /*004a*/ 	.short	(.L_120 - .L_119)
.L_119:
        /*004c*/ 	.word	0x00000000
        /*0050*/ 	.short	0x000c
        /*0052*/ 	.short	0x0060
        /*0054*/ 	.byte	0x00, 0xf5, 0x21, 0x00


	//----- nvinfo : EIATTR_KPARAM_INFO
	.align		4
.L_120:
        /*0058*/ 	.byte	0x04, 0x17
        /*005a*/ 	.short	(.L_122 - .L_121)
.L_121:
        /*005c*/ 	.word	0x00000000
        /*0060*/ 	.short	0x000b
        /*0062*/ 	.short	0x0058
        /*0064*/ 	.byte	0x00, 0xf0, 0x21, 0x00


	//----- nvinfo : EIATTR_KPARAM_INFO
	.align		4
.L_122:
        /*0068*/ 	.byte	0x04, 0x17
        /*006a*/ 	.short	(.L_124 - .L_123)
.L_123:
        /*006c*/ 	.word	0x00000000
        /*0070*/ 	.short	0x000a
        /*0072*/ 	.short	0x0050
        /*0074*/ 	.byte	0x00, 0xf5, 0x21, 0x00


	//----- nvinfo : EIATTR_KPARAM_INFO
	.align		4
.L_124:
        /*0078*/ 	.byte	0x04, 0x17
        /*007a*/ 	.short	(.L_126 - .L_125)
.L_125:
        /*007c*/ 	.word	0x00000000
        /*0080*/ 	.short	0x0009
        /*0082*/ 	.short	0x0048
        /*0084*/ 	.byte	0x00, 0xf5, 0x21, 0x00


	//----- nvinfo : EIATTR_KPARAM_INFO
	.align		4
.L_126:
        /*0088*/ 	.byte	0x04, 0x17
        /*008a*/ 	.short	(.L_128 - .L_127)
.L_127:
        /*008c*/ 	.word	0x00000000
        /*0090*/ 	.short	0x0008
        /*0092*/ 	.short	0x0040
        /*0094*/ 	.byte	0x00, 0xf5, 0x21, 0x00


	//----- nvinfo : EIATTR_KPARAM_INFO
	.align		4
.L_128:
        /*0098*/ 	.byte	0x04, 0x17
        /*009a*/ 	.short	(.L_130 - .L_129)
.L_129:
        /*009c*/ 	.word	0x00000000
        /*00a0*/ 	.short	0x0007
        /*00a2*/ 	.short	0x0038
        /*00a4*/ 	.byte	0x00, 0xf5, 0x21, 0x00


	//----- nvinfo : EIATTR_KPARAM_INFO
	.align		4
.L_130:
        /*00a8*/ 	.byte	0x04, 0x17
        /*00aa*/ 	.short	(.L_132 - .L_131)
.L_131:
        /*00ac*/ 	.word	0x00000000
        /*00b0*/ 	.short	0x0006
        /*00b2*/ 	.short	0x0030
        /*00b4*/ 	.byte	0x00, 0xf5, 0x21, 0x00


	//----- nvinfo : EIATTR_KPARAM_INFO
	.align		4
.L_132:
        /*00b8*/ 	.byte	0x04, 0x17
        /*00ba*/ 	.short	(.L_134 - .L_133)
.L_133:
        /*00bc*/ 	.word	0x00000000
        /*00c0*/ 	.short	0x0005
        /*00c2*/ 	.short	0x0028
        /*00c4*/ 	.byte	0x00, 0xf5, 0x21, 0x00


	//----- nvinfo : EIATTR_KPARAM_INFO
	.align		4
.L_134:
        /*00c8*/ 	.byte	0x04, 0x17
        /*00ca*/ 	.short	(.L_136 - .L_135)
.L_135:
        /*00cc*/ 	.word	0x00000000
        /*00d0*/ 	.short	0x0004
        /*00d2*/ 	.short	0x0020
        /*00d4*/ 	.byte	0x00, 0xf5, 0x21, 0x00


	//----- nvinfo : EIATTR_KPARAM_INFO
	.align		4
.L_136:
        /*00d8*/ 	.byte	0x04, 0x17
        /*00da*/ 	.short	(.L_138 - .L_137)
.L_137:
        /*00dc*/ 	.word	0x00000000
        /*00e0*/ 	.short	0x0003
        /*00e2*/ 	.short	0x0018
        /*00e4*/ 	.byte	0x00, 0xf5, 0x21, 0x00


	//----- nvinfo : EIATTR_KPARAM_INFO
	.align		4
.L_138:
        /*00e8*/ 	.byte	0x04, 0x17
        /*00ea*/ 	.short	(.L_140 - .L_139)
.L_139:
        /*00ec*/ 	.word	0x00000000
        /*00f0*/ 	.short	0x0002
        /*00f2*/ 	.short	0x0010
        /*00f4*/ 	.byte	0x00, 0xf5, 0x21, 0x00


	//----- nvinfo : EIATTR_KPARAM_INFO
	.align		4
.L_140:
        /*00f8*/ 	.byte	0x04, 0x17
        /*00fa*/ 	.short	(.L_142 - .L_141)
.L_141:
        /*00fc*/ 	.word	0x00000000
        /*0100*/ 	.short	0x0001
        /*0102*/ 	.short	0x0008
        /*0104*/ 	.byte	0x00, 0xf5, 0x21, 0x00


	//----- nvinfo : EIATTR_KPARAM_INFO
	.align		4
.L_142:
        /*0108*/ 	.byte	0x04, 0x17
        /*010a*/ 	.short	(.L_144 - .L_143)
.L_143:
        /*010c*/ 	.word	0x00000000
        /*0110*/ 	.short	0x0000
        /*0112*/ 	.short	0x0000
        /*0114*/ 	.byte	0x00, 0xf5, 0x21, 0x00


	//----- nvinfo : EIATTR_SPARSE_MMA_MASK
	.align		4
.L_144:
        /*0118*/ 	.byte	0x03, 0x50
        /*011a*/ 	.short	0x0000


	//----- nvinfo : EIATTR_MAXREG_COUNT
	.align		4
        /*011c*/ 	.byte	0x03, 0x1b
        /*011e*/ 	.short	0x00ff


	//----- nvinfo : EIATTR_MERCURY_ISA_VERSION
	.align		4
        /*0120*/ 	.byte	0x03, 0x5f
        /*0122*/ 	.short	0x0101


	//----- nvinfo : EIATTR_VRC_CTA_INIT_COUNT
	.align		4
        /*0124*/ 	.byte	0x02, 0x4a
	.zero		1
	.zero		1


	//----- nvinfo : EIATTR_EXIT_INSTR_OFFSETS
	.align		4
        /*0128*/ 	.byte	0x04, 0x1c
        /*012a*/ 	.short	(.L_146 - .L_145)


	//   ....[0]....
.L_145:
        /*012c*/ 	.word	0x00000060


	//   ....[1]....
        /*0130*/ 	.word	0x00001d60


	//   ....[2]....
        /*0134*/ 	.word	0x00002280


	//----- nvinfo : EIATTR_CRS_STACK_SIZE
	.align		4
.L_146:
        /*0138*/ 	.byte	0x04, 0x1e
        /*013a*/ 	.short	(.L_148 - .L_147)
.L_147:
        /*013c*/ 	.word	0x00000000


	//----- nvinfo : EIATTR_CBANK_PARAM_SIZE
	.align		4
.L_148:
        /*0140*/ 	.byte	0x03, 0x19
        /*0142*/ 	.short	0x0088


	//----- nvinfo : EIATTR_PARAM_CBANK
	.align		4
        /*0144*/ 	.byte	0x04, 0x0a
        /*0146*/ 	.short	(.L_150 - .L_149)
	.align		4
.L_149:
        /*0148*/ 	.word	index@(.nv.constant0._Z19Acceleration_periodPdS_S_S_S_S_S_S_S_S_S_dS_S_S_dS_)
        /*014c*/ 	.short	0x0380
        /*014e*/ 	.short	0x0088


	//----- nvinfo : EIATTR_SW_WAR
	.align		4
.L_150:
        /*0150*/ 	.byte	0x04, 0x36
        /*0152*/ 	.short	(.L_152 - .L_151)
.L_151:
        /*0154*/ 	.word	0x00000008
.L_152:


//--------------------- .nv.info._Z10rescale_T4PdS_S_dd --------------------------
	.section	.nv.info._Z10rescale_T4PdS_S_dd,"",@"SHT_CUDA_INFO"
	.sectionflags	@""
	.align	4


	//----- nvinfo : EIATTR_CUDA_API_VERSION
	.align		4
        /*0000*/ 	.byte	0x04, 0x37
        /*0002*/ 	.short	(.L_154 - .L_153)
.L_153:
        /*0004*/ 	.word	0x00000082


	//----- nvinfo : EIATTR_KPARAM_INFO
	.align		4
.L_154:
        /*0008*/ 	.byte	0x04, 0x17
        /*000a*/ 	.short	(.L_156 - .L_155)
.L_155:
        /*000c*/ 	.word	0x00000000
        /*0010*/ 	.short	0x0004
        /*0012*/ 	.short	0x0020
        /*0014*/ 	.byte	0x00, 0xf0, 0x21, 0x00


	//----- nvinfo : EIATTR_KPARAM_INFO
	.align		4
.L_156:
        /*0018*/ 	.byte	0x04, 0x17
        /*001a*/ 	.short	(.L_158 - .L_157)
.L_157:
        /*001c*/ 	.word	0x00000000
        /*0020*/ 	.short	0x0003
        /*0022*/ 	.short	0x0018
        /*0024*/ 	.byte	0x00, 0xf0, 0x21, 0x00


	//----- nvinfo : EIATTR_KPARAM_INFO
	.align		4
.L_158:
        /*0028*/ 	.byte	0x04, 0x17
        /*002a*/ 	.short	(.L_160 - .L_159)
.L_159:
        /*002c*/ 	.word	0x00000000
        /*0030*/ 	.short	0x0002
        /*0032*/ 	.short	0x0010
        /*0034*/ 	.byte	0x00, 0xf5, 0x21, 0x00


	//----- nvinfo : EIATTR_KPARAM_INFO
	.align		4
.L_160:
        /*0038*/ 	.byte	0x04, 0x17
        /*003a*/ 	.short	(.L_162 - .L_161)
.L_161:
        /*003c*/ 	.word	0x00000000
        /*0040*/ 	.short	0x0001
        /*0042*/ 	.short	0x0008
        /*0044*/ 	.byte	0x00, 0xf5, 0x21, 0x00


	//----- nvinfo : EIATTR_KPARAM_INFO
	.align		4
.L_162:
        /*0048*/ 	.byte	0x04, 0x17
        /*004a*/ 	.short	(.L_164 - .L_163)
.L_163:
        /*004c*/ 	.word	0x00000000
        /*0050*/ 	.short	0x0000
        /*0052*/ 	.short	0x0000
        /*0054*/ 	.byte	0x00, 0xf5, 0x21, 0x00


	//----- nvinfo : EIATTR_SPARSE_MMA_MASK
	.align		4
.L_164:
        /*0058*/ 	.byte	0x03, 0x50
        /*005a*/ 	.short	0x0000


	//----- nvinfo : EIATTR_MAXREG_COUNT
	.align		4
        /*005c*/ 	.byte	0x03, 0x1b
        /*005e*/ 	.short	0x00ff


	//----- nvinfo : EIATTR_MERCURY_ISA_VERSION
	.align		4
        /*0060*/ 	.byte	0x03, 0x5f
        /*0062*/ 	.short	0x0101


	//----- nvinfo : EIATTR_VRC_CTA_INIT_COUNT
	.align		4
        /*0064*/ 	.byte	0x02, 0x4a
	.zero		1
	.zero		1


	//----- nvinfo : EIATTR_EXIT_INSTR_OFFSETS
	.align		4
        /*0068*/ 	.byte	0x04, 0x1c
        /*006a*/ 	.short	(.L_166 - .L_165)


	//   ....[0]....
.L_165:
        /*006c*/ 	.word	0x00000030


	//   ....[1]....
        /*0070*/ 	.word	0x000003b0


	//----- nvinfo : EIATTR_CRS_STACK_SIZE
	.align		4
.L_166:
        /*0074*/ 	.byte	0x04, 0x1e
        /*0076*/ 	.short	(.L_168 - .L_167)
.L_167:
        /*0078*/ 	.word	0x00000000


	//----- nvinfo : EIATTR_CBANK_PARAM_SIZE
	.align		4
.L_168:
        /*007c*/ 	.byte	0x03, 0x19
        /*007e*/ 	.short	0x0028


	//----- nvinfo : EIATTR_PARAM_CBANK
	.align		4
        /*0080*/ 	.byte	0x04, 0x0a
        /*0082*/ 	.short	(.L_170 - .L_169)
	.align		4
.L_169:
        /*0084*/ 	.word	index@(.nv.constant0._Z10rescale_T4PdS_S_dd)
        /*0088*/ 	.short	0x0380
        /*008a*/ 	.short	0x0028


	//----- nvinfo : EIATTR_SW_WAR
	.align		4
.L_170:
        /*008c*/ 	.byte	0x04, 0x36
        /*008e*/ 	.short	(.L_172 - .L_171)
.L_171:
        /*0090*/ 	.word	0x00000008
.L_172:


//--------------------- .nv.info._Z10rescale_T2PdS_S_ddd --------------------------
	.section	.nv.info._Z10rescale_T2PdS_S_ddd,"",@"SHT_CUDA_INFO"
	.sectionflags	@""
	.align	4


	//----- nvinfo : EIATTR_CUDA_API_VERSION
	.align		4
        /*0000*/ 	.byte	0x04, 0x37
        /*0002*/ 	.short	(.L_174 - .L_173)
.L_173:
        /*0004*/ 	.word	0x00000082


	//----- nvinfo : EIATTR_KPARAM_INFO
	.align		4
.L_174:
        /*0008*/ 	.byte	0x04, 0x17
        /*000a*/ 	.short	(.L_176 - .L_175)
.L_175:
        /*000c*/ 	.word	0x00000000
        /*0010*/ 	.short	0x0005
        /*0012*/ 	.short	0x0028
        /*0014*/ 	.byte	0x00, 0xf0, 0x21, 0x00


	//----- nvinfo : EIATTR_KPARAM_INFO
	.align		4
.L_176:
        /*0018*/ 	.byte	0x04, 0x17
        /*001a*/ 	.short	(.L_178 - .L_177)
.L_177:
        /*001c*/ 	.word	0x00000000
        /*0020*/ 	.short	0x0004
        /*0022*/ 	.short	0x0020
        /*0024*/ 	.byte	0x00, 0xf0, 0x21, 0x00


	//----- nvinfo : EIATTR_KPARAM_INFO
	.align		4
.L_178:
        /*0028*/ 	.byte	0x04, 0x17
        /*002a*/ 	.short	(.L_180 - .L_179)
.L_179:
        /*002c*/ 	.word	0x00000000
        /*0030*/ 	.short	0x0003
        /*0032*/ 	.short	0x0018
        /*0034*/ 	.byte	0x00, 0xf0, 0x21, 0x00


	//----- nvinfo : EIATTR_KPARAM_INFO
	.align		4
.L_180:
        /*0038*/ 	.byte	0x04, 0x17
        /*003a*/ 	.short	(.L_182 - .L_181)
.L_181:
        /*003c*/ 	.word	0x00000000
        /*0040*/ 	.short	0x0002
        /*0042*/ 	.short	0x0010
        /*0044*/ 	.byte	0x00, 0xf5, 0x21, 0x00


	//----- nvinfo : EIATTR_KPARAM_INFO
	.align		4
.L_182:
        /*0048*/ 	.byte	0x04, 0x17
        /*004a*/ 	.short	(.L_184 - .L_183)
.L_183:
        /*004c*/ 	.word	0x00000000
        /*0050*/ 	.short	0x0001
        /*0052*/ 	.short	0x0008
        /*0054*/ 	.byte	0x00, 0xf5, 0x21, 0x00


	//----- nvinfo : EIATTR_KPARAM_INFO
	.align		4
.L_184:
        /*0058*/ 	.byte	0x04, 0x17
        /*005a*/ 	.short	(.L_186 - .L_185)
.L_185:
        /*005c*/ 	.word	0x00000000
        /*0060*/ 	.short	0x0000
        /*0062*/ 	.short	0x0000
        /*0064*/ 	.byte	0x00, 0xf5, 0x21, 0x00


	//----- nvinfo : EIATTR_SPARSE_MMA_MASK
	.align		4
.L_186:
        /*0068*/ 	.byte	0x03, 0x50
        /*006a*/ 	.short	0x0000


	//----- nvinfo : EIATTR_MAXREG_COUNT
	.align		4
        /*006c*/ 	.byte	0x03, 0x1b
        /*006e*/ 	.short	0x00ff


	//----- nvinfo : EIATTR_MERCURY_ISA_VERSION
	.align		4
        /*0070*/ 	.byte	0x03, 0x5f
        /*0072*/ 	.short	0x0101


	//----- nvinfo : EIATTR_VRC_CTA_INIT_COUNT
	.align		4
        /*0074*/ 	.byte	0x02, 0x4a
	.zero		1
	.zero		1


	//----- nvinfo : EIATTR_EXIT_INSTR_OFFSETS
	.align		4
        /*0078*/ 	.byte	0x04, 0x1c
        /*007a*/ 	.short	(.L_188 - .L_187)


	//   ....[0]....
.L_187:
        /*007c*/ 	.word	0x00000030


	//   ....[1]....
        /*0080*/ 	.word	0x00000160


	//----- nvinfo : EIATTR_CBANK_PARAM_SIZE
	.align		4
.L_188:
        /*0084*/ 	.byte	0x03, 0x19
        /*0086*/ 	.short	0x0030


	//----- nvinfo : EIATTR_PARAM_CBANK
	.align		4
        /*0088*/ 	.byte	0x04, 0x0a
        /*008a*/ 	.short	(.L_190 - .L_189)
	.align		4
.L_189:
        /*008c*/ 	.word	index@(.nv.constant0._Z10rescale_T2PdS_S_ddd)
        /*0090*/ 	.short	0x0380
        /*0092*/ 	.short	0x0030


	//----- nvinfo : EIATTR_SW_WAR
	.align		4
.L_190:
        /*0094*/ 	.byte	0x04, 0x36
        /*0096*/ 	.short	(.L_192 - .L_191)
.L_191:
        /*0098*/ 	.word	0x00000008
.L_192:


//--------------------- .nv.info._Z10Pos_periodPdS_S_S_S_S_ --------------------------
	.section	.nv.info._Z10Pos_periodPdS_S_S_S_S_,"",@"SHT_CUDA_INFO"
	.sectionflags	@""
	.align	4


	//----- nvinfo : EIATTR_CUDA_API_VERSION
	.align		4
        /*0000*/ 	.byte	0x04, 0x37
        /*0002*/ 	.short	(.L_194 - .L_193)
.L_193:
        /*0004*/ 	.word	0x00000082


	//----- nvinfo : EIATTR_KPARAM_INFO
	.align		4
.L_194:
        /*0008*/ 	.byte	0x04, 0x17
        /*000a*/ 	.short	(.L_196 - .L_195)
.L_195:
        /*000c*/ 	.word	0x00000000
        /*0010*/ 	.short	0x0005
        /*0012*/ 	.short	0x0028
        /*0014*/ 	.byte	0x00, 0xf5, 0x21, 0x00


	//----- nvinfo : EIATTR_KPARAM_INFO
	.align		4
.L_196:
        /*0018*/ 	.byte	0x04, 0x17
        /*001a*/ 	.short	(.L_198 - .L_197)
.L_197:
        /*001c*/ 	.word	0x00000000
        /*0020*/ 	.short	0x0004
        /*0022*/ 	.short	0x0020
        /*0024*/ 	.byte	0x00, 0xf5, 0x21, 0x00


	//----- nvinfo : EIATTR_KPARAM_INFO
	.align		4
.L_198:
        /*0028*/ 	.byte	0x04, 0x17
        /*002a*/ 	.short	(.L_200 - .L_199)
.L_199:
        /*002c*/ 	.word	0x00000000
        /*0030*/ 	.short	0x0003
        /*0032*/ 	.short	0x0018
        /*0034*/ 	.byte	0x00, 0xf5, 0x21, 0x00


	//----- nvinfo : EIATTR_KPARAM_INFO
	.align		4
.L_200:
        /*0038*/ 	.byte	0x04, 0x17
        /*003a*/ 	.short	(.L_202 - .L_201)
.L_201:
        /*003c*/ 	.word	0x00000000
        /*0040*/ 	.short	0x0002
        /*0042*/ 	.short	0x0010
        /*0044*/ 	.byte	0x00, 0xf5, 0x21, 0x00


	//----- nvinfo : EIATTR_KPARAM_INFO
	.align		4
.L_202:
        /*0048*/ 	.byte	0x04, 0x17
        /*004a*/ 	.short	(.L_204 - .L_203)
.L_203:
        /*004c*/ 	.word	0x00000000
        /*0050*/ 	.short	0x0001
        /*0052*/ 	.short	0x0008
        /*0054*/ 	.byte	0x00, 0xf5, 0x21, 0x00


	//----- nvinfo : EIATTR_KPARAM_INFO
	.align		4
.L_204:
        /*0058*/ 	.byte	0x04, 0x17
        /*005a*/ 	.short	(.L_206 - .L_205)
.L_205:
        /*005c*/ 	.word	0x00000000
        /*0060*/ 	.short	0x0000
        /*0062*/ 	.short	0x0000
        /*0064*/ 	.byte	0x00, 0xf5, 0x21, 0x00


	//----- nvinfo : EIATTR_SPARSE_MMA_MASK
	.align		4
.L_206:
        /*0068*/ 	.byte	0x03, 0x50
        /*006a*/ 	.short	0x0000


	//----- nvinfo : EIATTR_MAXREG_COUNT
	.align		4
        /*006c*/ 	.byte	0x03, 0x1b
        /*006e*/ 	.short	0x00ff


	//----- nvinfo : EIATTR_MERCURY_ISA_VERSION
	.align		4
        /*0070*/ 	.byte	0x03, 0x5f
        /*0072*/ 	.short	0x0101


	//----- nvinfo : EIATTR_VRC_CTA_INIT_COUNT
	.align		4
        /*0074*/ 	.byte	0x02, 0x4a
	.zero		1
	.zero		1


	//----- nvinfo : EIATTR_EXIT_INSTR_OFFSETS
	.align		4
        /*0078*/ 	.byte	0x04, 0x1c
        /*007a*/ 	.short	(.L_208 - .L_207)


	//   ....[0]....
.L_207:
        /*007c*/ 	.word	0x00000030


	//   ....[1]....
        /*0080*/ 	.word	0x00000390


	//   ....[2]....
        /*0084*/ 	.word	0x00000420


	//   ....[3]....
        /*0088*/ 	.word	0x00000450


	//   ....[4]....
        /*008c*/ 	.word	0x000004a0


	//   ....[5]....
        /*0090*/ 	.word	0x00000530


	//----- nvinfo : EIATTR_CRS_STACK_SIZE
	.align		4
.L_208:
        /*0094*/ 	.byte	0x04, 0x1e
        /*0096*/ 	.short	(.L_210 - .L_209)
.L_209:
        /*0098*/ 	.word	0x00000000


	//----- nvinfo : EIATTR_CBANK_PARAM_SIZE
	.align		4
.L_210:
        /*009c*/ 	.byte	0x03, 0x19
        /*009e*/ 	.short	0x0030


	//----- nvinfo : EIATTR_PARAM_CBANK
	.align		4
        /*00a0*/ 	.byte	0x04, 0x0a
        /*00a2*/ 	.short	(.L_212 - .L_211)
	.align		4
.L_211:
        /*00a4*/ 	.word	index@(.nv.constant0._Z10Pos_periodPdS_S_S_S_S_)
        /*00a8*/ 	.short	0x0380
        /*00aa*/ 	.short	0x0030


	//----- nvinfo : EIATTR_SW_WAR
	.align		4
.L_212:
        /*00ac*/ 	.byte	0x04, 0x36
        /*00ae*/ 	.short	(.L_214 - .L_213)
.L_213:
        /*00b0*/ 	.word	0x00000008
.L_214:


//--------------------- .nv.info._Z4testPd        --------------------------
	.section	.nv.info._Z4testPd,"",@"SHT_CUDA_INFO"
	.sectionflags	@""
	.align	4


	//----- nvinfo : EIATTR_CUDA_API_VERSION
	.align		4
        /*0000*/ 	.byte	0x04, 0x37
        /*0002*/ 	.short	(.L_216 - .L_215)
.L_215:
        /*0004*/ 	.word	0x00000082


	//----- nvinfo : EIATTR_KPARAM_INFO
	.align		4
.L_216:
        /*0008*/ 	.byte	0x04, 0x17
        /*000a*/ 	.short	(.L_218 - .L_217)
.L_217:
        /*000c*/ 	.word	0x00000000
        /*0010*/ 	.short	0x0000
        /*0012*/ 	.short	0x0000
        /*0014*/ 	.byte	0x00, 0xf5, 0x21, 0x00


	//----- nvinfo : EIATTR_SPARSE_MMA_MASK
	.align		4
.L_218:
        /*0018*/ 	.byte	0x03, 0x50
        /*001a*/ 	.short	0x0000


	//----- nvinfo : EIATTR_MAXREG_COUNT
	.align		4
        /*001c*/ 	.byte	0x03, 0x1b
        /*001e*/ 	.short	0x00ff


	//----- nvinfo : EIATTR_EXTERNS
	.align		4
        /*0020*/ 	.byte	0x04, 0x0f
        /*0022*/ 	.short	(.L_220 - .L_219)


	//   ....[0]....
	.align		4
.L_219:
        /*0024*/ 	.word	index@(vprintf)


	//----- nvinfo : EIATTR_MERCURY_ISA_VERSION
	.align		4
.L_220:
        /*0028*/ 	.byte	0x03, 0x5f
        /*002a*/ 	.short	0x0101


	//----- nvinfo : EIATTR_VRC_CTA_INIT_COUNT
	.align		4
        /*002c*/ 	.byte	0x02, 0x4a
	.zero		1
	.zero		1


	//----- nvinfo : EIATTR_SYSCALL_OFFSETS
	.align		4
        /*0030*/ 	.byte	0x04, 0x46
        /*0032*/ 	.short	(.L_222 - .L_221)


	//   ....[0]....
.L_221:
        /*0034*/ 	.word	0x00000100


	//----- nvinfo : EIATTR_EXIT_INSTR_OFFSETS
	.align		4
.L_222:
        /*0038*/ 	.byte	0x04, 0x1c
        /*003a*/ 	.short	(.L_224 - .L_223)


	//   ....[0]....
.L_223:
        /*003c*/ 	.word	0x00000110


	//----- nvinfo : EIATTR_CBANK_PARAM_SIZE
	.align		4
.L_224:
        /*0040*/ 	.byte	0x03, 0x19
        /*0042*/ 	.short	0x0008


	//----- nvinfo : EIATTR_PARAM_CBANK
	.align		4
        /*0044*/ 	.byte	0x04, 0x0a
        /*0046*/ 	.short	(.L_226 - .L_225)
	.align		4
.L_225:
        /*0048*/ 	.word	index@(.nv.constant0._Z4testPd)
        /*004c*/ 	.short	0x0380
        /*004e*/ 	.short	0x0008


	//----- nvinfo : EIATTR_SW_WAR
	.align		4
.L_226:
        /*0050*/ 	.byte	0x04, 0x36
        /*0052*/ 	.short	(.L_228 - .L_227)
.L_227:
        /*0054*/ 	.word	0x00000008
.L_228:


//--------------------- .nv.callgraph             --------------------------
	.section	.nv.callgraph,"",@"SHT_CUDA_CALLGRAPH"
	.align	4
	.sectionentsize	8
	.align		4
        /*0000*/ 	.word	0x00000000
	.align		4
        /*0004*/ 	.word	0xffffffff
	.align		4
        /*0008*/ 	.word	index@(_Z4testPd)
	.align		4
        /*000c*/ 	.word	index@(vprintf)
	.align		4
        /*0010*/ 	.word	0x00000000
	.align		4
        /*0014*/ 	.word	0xfffffffe
	.align		4
        /*0018*/ 	.word	0x00000000
	.align		4
        /*001c*/ 	.word	0xfffffffd
	.align		4
        /*0020*/ 	.word	0x00000000
	.align		4
        /*0024*/ 	.word	0xfffffffc


//--------------------- .nv.constant4             --------------------------
	.section	.nv.constant4,"a",@progbits
	.align	8
	.align		8
.nv.constant4:
        /*0000*/ 	.dword	$str
	.align		8
        /*0008*/ 	.dword	vprintf


//--------------------- .text._Z10Verlet_VelPdS_S_S_S_S_S_S_S_d --------------------------
	.section	.text._Z10Verlet_VelPdS_S_S_S_S_S_S_S_d,"ax",@progbits
	.align	128
        .global         _Z10Verlet_VelPdS_S_S_S_S_S_S_S_d
        .type           _Z10Verlet_VelPdS_S_S_S_S_S_S_S_d,@function
        .size           _Z10Verlet_VelPdS_S_S_S_S_S_S_S_d,(.L_x_80 - _Z10Verlet_VelPdS_S_S_S_S_S_S_S_d)
        .other          _Z10Verlet_VelPdS_S_S_S_S_S_S_S_d,@"STO_CUDA_ENTRY STV_DEFAULT"
_Z10Verlet_VelPdS_S_S_S_S_S_S_S_d:
.text._Z10Verlet_VelPdS_S_S_S_S_S_S_S_d:
[----:B------:R-:W-:Y:S01]  /*0000*/  LDC R1, c[0x0][0x37c] ;  /* 0x0000df00ff017b82 */ /* 0x000fe20000000800 */
[----:B------:R-:W0:Y:S02]  /*0010*/  S2R R0, SR_TID.X ;  /* 0x0000000000007919 */ /* 0x000e240000002100 */
[----:B0-----:R-:W-:-:S13]  /*0020*/  ISETP.GT.U32.AND P0, PT, R0, 0x1b0, PT ;  /* 0x000001b00000780c */ /* 0x001fda0003f04070 */
[----:B------:R-:W-:Y:S05]  /*0030*/  @P0 EXIT ;  /* 0x000000000000094d */ /* 0x000fea0003800000 */
[----:B------:R-:W0:Y:S01]  /*0040*/  LDC.64 R4, c[0x0][0x398] ;  /* 0x0000e600ff047b82 */ /* 0x000e220000000a00 */
[----:B------:R-:W1:Y:S07]  /*0050*/  LDCU.64 UR4, c[0x0][0x358] ;  /* 0x00006b00ff0477ac */ /* 0x000e6e0008000a00 */
[----:B------:R-:W2:Y:S08]  /*0060*/  LDC.64 R6, c[0x0][0x3b0] ;  /* 0x0000ec00ff067b82 */ /* 0x000eb00000000a00 */
[----:B------:R-:W3:Y:S01]  /*0070*/  LDC.64 R10, c[0x0][0x380] ;  /* 0x0000e000ff0a7b82 */ /* 0x000ee20000000a00 */
[----:B0-----:R-:W-:-:S07]  /*0080*/  IMAD.WIDE.U32 R4, R0, 0x8, R4 ;  /* 0x0000000800047825 */ /* 0x001fce00078e0004 */
[----:B------:R-:W0:Y:S01]  /*0090*/  LDC.64 R2, c[0x0][0x3c8] ;  /* 0x0000f200ff027b82 */ /* 0x000e220000000a00 */
[----:B-1----:R-:W4:Y:S01]  /*00a0*/  LDG.E.64 R4, desc[UR4][R4.64] ;  /* 0x0000000404047981 */ /* 0x002f22000c1e1b00 */
[----:B--2---:R-:W-:-:S06]  /*00b0*/  IMAD.WIDE.U32 R6, R0, 0x8, R6 ;  /* 0x0000000800067825 */ /* 0x004fcc00078e0006 */
[----:B------:R-:W1:Y:S01]  /*00c0*/  LDC.64 R14, c[0x0][0x3a0] ;  /* 0x0000e800ff0e7b82 */ /* 0x000e620000000a00 */
[----:B------:R-:W4:Y:S01]  /*00d0*/  LDG.E.64 R6, desc[UR4][R6.64] ;  /* 0x0000000406067981 */ /* 0x000f22000c1e1b00 */
[----:B---3--:R-:W-:-:S06]  /*00e0*/  IMAD.WIDE.U32 R10, R0, 0x8, R10 ;  /* 0x00000008000a7825 */ /* 0x008fcc00078e000a */
[----:B------:R-:W2:Y:S01]  /*00f0*/  LDC.64 R16, c[0x0][0x3b8] ;  /* 0x0000ee00ff107b82 */ /* 0x000ea20000000a00 */
[----:B------:R-:W0:Y:S07]  /*0100*/  LDG.E.64 R12, desc[UR4][R10.64] ;  /* 0x000000040a0c7981 */ /* 0x000e2e000c1e1b00 */
[----:B------:R-:W3:Y:S08]  /*0110*/  LDC.64 R18, c[0x0][0x388] ;  /* 0x0000e200ff127b82 */ /* 0x000ef00000000a00 */
[----:B------:R-:W5:Y:S08]  /*0120*/  LDC.64 R20, c[0x0][0x3c0] ;  /* 0x0000f000ff147b82 */ /* 0x000f700000000a00 */
[----:B------:R-:W5:Y:S01]  /*0130*/  LDC.64 R22, c[0x0][0x390] ;  /* 0x0000e400ff167b82 */ /* 0x000f620000000a00 */
[----:B----4-:R-:W-:-:S08]  /*0140*/  DADD R8, R4, R6 ;  /* 0x0000000004087229 */ /* 0x010fd00000000006 */
[----:B------:R-:W-:Y:S01]  /*0150*/  DMUL R8, R8, 0.5 ;  /* 0x3fe0000008087828 */ /* 0x000fe20000000000 */
[----:B-1----:R-:W-:-:S04]  /*0160*/  IMAD.WIDE.U32 R4, R0, 0x8, R14 ;  /* 0x0000000800047825 */ /* 0x002fc800078e000e */
[----:B--2---:R-:W-:-:S03]  /*0170*/  IMAD.WIDE.U32 R6, R0, 0x8, R16 ;  /* 0x0000000800067825 */ /* 0x004fc600078e0010 */
[----:B0-----:R-:W-:-:S07]  /*0180*/  DFMA R8, R8, R2, R12 ;  /* 0x000000020808722b */ /* 0x001fce000000000c */
[----:B------:R5:W-:Y:S04]  /*0190*/  STG.E.64 desc[UR4][R10.64], R8 ;  /* 0x000000080a007986 */ /* 0x000be8000c101b04 */
[----:B------:R-:W2:Y:S04]  /*01a0*/  LDG.E.64 R4, desc[UR4][R4.64] ;  /* 0x0000000404047981 */ /* 0x000ea8000c1e1b00 */
[----:B------:R-:W2:Y:S01]  /*01b0*/  LDG.E.64 R6, desc[UR4][R6.64] ;  /* 0x0000000406067981 */ /* 0x000ea2000c1e1b00 */
[C---:B---3--:R-:W-:Y:S02]  /*01c0*/  IMAD.WIDE.U32 R14, R0.reuse, 0x8, R18 ;  /* 0x00000008000e7825 */ /* 0x048fe400078e0012 */
[----:B------:R-:W0:Y:S03]  /*01d0*/  LDC.64 R18, c[0x0][0x3a8] ;  /* 0x0000ea00ff127b82 */ /* 0x000e260000000a00 */
[----:B------:R-:W3:Y:S01]  /*01e0*/  LDG.E.64 R16, desc[UR4][R14.64] ;  /* 0x000000040e107981 */ /* 0x000ee2000c1e1b00 */
[----:B-----5:R-:W-:-:S04]  /*01f0*/  IMAD.WIDE.U32 R10, R0, 0x8, R22 ;  /* 0x00000008000a7825 */ /* 0x020fc800078e0016 */
[----:B0-----:R-:W-:Y:S01]  /*0200*/  IMAD.WIDE.U32 R8, R0, 0x8, R18 ;  /* 0x0000000800087825 */ /* 0x001fe200078e0012 */
[----:B--2---:R-:W-:-:S08]  /*0210*/  DADD R12, R4, R6 ;  /* 0x00000000040c7229 */ /* 0x004fd00000000006 */
[----:B------:R-:W-:Y:S01]  /*0220*/  DMUL R12, R12, 0.5 ;  /* 0x3fe000000c0c7828 */ /* 0x000fe20000000000 */
[----:B------:R-:W-:-:S07]  /*0230*/  IMAD.WIDE.U32 R4, R0, 0x8, R20 ;  /* 0x0000000800047825 */ /* 0x000fce00078e0014 */
[----:B---3--:R-:W-:-:S07]  /*0240*/  DFMA R12, R12, R2, R16 ;  /* 0x000000020c0c722b */ /* 0x008fce0000000010 */
[----:B------:R-:W-:Y:S04]  /*0250*/  STG.E.64 desc[UR4][R14.64], R12 ;  /* 0x0000000c0e007986 */ /* 0x000fe8000c101b04 */
[----:B------:R-:W2:Y:S04]  /*0260*/  LDG.E.64 R8, desc[UR4][R8.64] ;  /* 0x0000000408087981 */ /* 0x000ea8000c1e1b00 */
[----:B------:R-:W2:Y:S04]  /*0270*/  LDG.E.64 R4, desc[UR4][R4.64] ;  /* 0x0000000404047981 */ /* 0x000ea8000c1e1b00 */
[----:B------:R-:W3:Y:S01]  /*0280*/  LDG.E.64 R16, desc[UR4][R10.64] ;  /* 0x000000040a107981 */ /* 0x000ee2000c1e1b00 */
[----:B--2---:R-:W-:-:S08]  /*0290*/  DADD R6, R8, R4 ;  /* 0x0000000008067229 */ /* 0x004fd00000000004 */
[----:B------:R-:W-:-:S08]  /*02a0*/  DMUL R6, R6, 0.5 ;  /* 0x3fe0000006067828 */ /* 0x000fd00000000000 */
[----:B---3--:R-:W-:-:S07]  /*02b0*/  DFMA R6, R6, R2, R16 ;  /* 0x000000020606722b */ /* 0x008fce0000000010 */
[----:B------:R-:W-:Y:S01]  /*02c0*/  STG.E.64 desc[UR4][R10.64], R6 ;  /* 0x000000060a007986 */ /* 0x000fe2000c101b04 */
[----:B------:R-:W-:Y:S05]  /*02d0*/  EXIT ;  /* 0x000000000000794d */ /* 0x000fea0003800000 */
.L_x_0:
[----:B------:R-:W-:-:S00]  /*02e0*/  BRA `(.L_x_0) ;  /* 0xfffffffc00fc7947 */ /* 0x000fc0000383ffff */
[----:B------:R-:W-:-:S00]  /*02f0*/  NOP ;  /* 0x0000000000007918 */ /* 0x000fc00000000000 */
        /* <DEDUP_REMOVED lines=8> */
.L_x_80:


//--------------------- .text._Z10Verlet_PosPdS_S_S_S_S_S_S_S_d --------------------------
	.section	.text._Z10Verlet_PosPdS_S_S_S_S_S_S_S_d,"ax",@progbits
	.align	128
        .global         _Z10Verlet_PosPdS_S_S_S_S_S_S_S_d
        .type           _Z10Verlet_PosPdS_S_S_S_S_S_S_S_d,@function
        .size           _Z10Verlet_PosPdS_S_S_S_S_S_S_S_d,(.L_x_81 - _Z10Verlet_PosPdS_S_S_S_S_S_S_S_d)
        .other          _Z10Verlet_PosPdS_S_S_S_S_S_S_S_d,@"STO_CUDA_ENTRY STV_DEFAULT"
_Z10Verlet_PosPdS_S_S_S_S_S_S_S_d:
.text._Z10Verlet_PosPdS_S_S_S_S_S_S_S_d:
        /* <DEDUP_REMOVED lines=13> */
[----:B------:R-:W2:Y:S01]  /*00d0*/  LDG.E.64 R4, desc[UR4][R4.64] ;  /* 0x0000000404047981 */ /* 0x000ea2000c1e1b00 */
[----:B---3--:R-:W-:-:S06]  /*00e0*/  IMAD.WIDE.U32 R10, R0, 0x8, R10 ;  /* 0x00000008000a7825 */ /* 0x008fcc00078e000a */
[----:B------:R-:W3:Y:S01]  /*00f0*/  LDC.64 R18, c[0x0][0x3c0] ;  /* 0x0000f000ff127b82 */ /* 0x000ee20000000a00 */
[----:B------:R-:W5:Y:S01]  /*0100*/  LDG.E.64 R12, desc[UR4][R10.64] ;  /* 0x000000040a0c7981 */ /* 0x000f62000c1e1b00 */
[----:B----4-:R-:W-:Y:S01]  /*0110*/  DMUL R8, R6, 0.5 ;  /* 0x3fe0000006087828 */ /* 0x010fe20000000000 */
[----:B-1----:R-:W-:-:S05]  /*0120*/  IMAD.WIDE.U32 R6, R0, 0x8, R14 ;  /* 0x0000000800067825 */ /* 0x002fca00078e000e */
[----:B------:R-:W1:Y:S02]  /*0130*/  LDC.64 R14, c[0x0][0x388] ;  /* 0x0000e200ff0e7b82 */ /* 0x000e640000000a00 */
[----:B0-----:R-:W-:-:S08]  /*0140*/  DMUL R8, R8, R2 ;  /* 0x0000000208087228 */ /* 0x001fd00000000000 */
[----:B------:R-:W-:-:S08]  /*0150*/  DMUL R8, R8, R2 ;  /* 0x0000000208087228 */ /* 0x000fd00000000000 */
[----:B--2---:R-:W-:-:S08]  /*0160*/  DFMA R8, R4, R2, R8 ;  /* 0x000000020408722b */ /* 0x004fd00000000008 */
[----:B-----5:R-:W-:Y:S01]  /*0170*/  DADD R8, R8, R12 ;  /* 0x0000000008087229 */ /* 0x020fe2000000000c */
[----:B------:R-:W0:Y:S06]  /*0180*/  LDC.64 R12, c[0x0][0x3a0] ;  /* 0x0000e800ff0c7b82 */ /* 0x000e2c0000000a00 */
[----:B------:R2:W-:Y:S04]  /*0190*/  STG.E.64 desc[UR4][R10.64], R8 ;  /* 0x000000080a007986 */ /* 0x0005e8000c101b04 */
[----:B------:R-:W4:Y:S01]  /*01a0*/  LDG.E.64 R6, desc[UR4][R6.64] ;  /* 0x0000000406067981 */ /* 0x000f22000c1e1b00 */
[----:B-1----:R-:W-:-:S05]  /*01b0*/  IMAD.WIDE.U32 R14, R0, 0x8, R14 ;  /* 0x00000008000e7825 */ /* 0x002fca00078e000e */
[----:B------:R-:W5:Y:S01]  /*01c0*/  LDG.E.64 R16, desc[UR4][R14.64] ;  /* 0x000000040e107981 */ /* 0x000f62000c1e1b00 */
[----:B--2---:R-:W1:Y:S01]  /*01d0*/  LDC.64 R8, c[0x0][0x3a8] ;  /* 0x0000ea00ff087b82 */ /* 0x004e620000000a00 */
[----:B0-----:R-:W-:-:S07]  /*01e0*/  IMAD.WIDE.U32 R4, R0, 0x8, R12 ;  /* 0x0000000800047825 */ /* 0x001fce00078e000c */
[----:B------:R-:W0:Y:S01]  /*01f0*/  LDC.64 R10, c[0x0][0x390] ;  /* 0x0000e400ff0a7b82 */ /* 0x000e220000000a00 */
[----:B------:R-:W2:Y:S01]  /*0200*/  LDG.E.64 R4, desc[UR4][R4.64] ;  /* 0x0000000404047981 */ /* 0x000ea2000c1e1b00 */
[----:B0-----:R-:W-:Y:S01]  /*0210*/  IMAD.WIDE.U32 R10, R0, 0x8, R10 ;  /* 0x00000008000a7825 */ /* 0x001fe200078e000a */
[----:B----4-:R-:W-:-:S08]  /*0220*/  DMUL R12, R6, 0.5 ;  /* 0x3fe00000060c7828 */ /* 0x010fd00000000000 */
[----:B------:R-:W-:-:S08]  /*0230*/  DMUL R12, R12, R2 ;  /* 0x000000020c0c7228 */ /* 0x000fd00000000000 */
[----:B------:R-:W-:-:S08]  /*0240*/  DMUL R12, R12, R2 ;  /* 0x000000020c0c7228 */ /* 0x000fd00000000000 */
[----:B--2---:R-:W-:Y:S01]  /*0250*/  DFMA R12, R4, R2, R12 ;  /* 0x00000002040c722b */ /* 0x004fe2000000000c */
[----:B---3--:R-:W-:-:S07]  /*0260*/  IMAD.WIDE.U32 R6, R0, 0x8, R18 ;  /* 0x0000000800067825 */ /* 0x008fce00078e0012 */
[----:B-----5:R-:W-:-:S07]  /*0270*/  DADD R12, R12, R16 ;  /* 0x000000000c0c7229 */ /* 0x020fce0000000010 */
[----:B------:R-:W-:Y:S04]  /*0280*/  STG.E.64 desc[UR4][R14.64], R12 ;  /* 0x0000000c0e007986 */ /* 0x000fe8000c101b04 */
[----:B------:R-:W2:Y:S01]  /*0290*/  LDG.E.64 R6, desc[UR4][R6.64] ;  /* 0x0000000406067981 */ /* 0x000ea2000c1e1b00 */
[----:B-1----:R-:W-:-:S03]  /*02a0*/  IMAD.WIDE.U32 R4, R0, 0x8, R8 ;  /* 0x0000000800047825 */ /* 0x002fc600078e0008 */
[----:B------:R-:W3:Y:S04]  /*02b0*/  LDG.E.64 R16, desc[UR4][R10.64] ;  /* 0x000000040a107981 */ /* 0x000ee8000c1e1b00 */
[----:B------:R-:W4:Y:S01]  /*02c0*/  LDG.E.64 R4, desc[UR4][R4.64] ;  /* 0x0000000404047981 */ /* 0x000f22000c1e1b00 */
[----:B--2---:R-:W-:-:S08]  /*02d0*/  DMUL R8, R6, 0.5 ;  /* 0x3fe0000006087828 */ /* 0x004fd00000000000 */
[----:B------:R-:W-:-:S08]  /*02e0*/  DMUL R8, R8, R2 ;  /* 0x0000000208087228 */ /* 0x000fd00000000000 */
[----:B------:R-:W-:-:S08]  /*02f0*/  DMUL R8, R8, R2 ;  /* 0x0000000208087228 */ /* 0x000fd00000000000 */
[----:B----4-:R-:W-:-:S08]  /*0300*/  DFMA R8, R4, R2, R8 ;  /* 0x000000020408722b */ /* 0x010fd00000000008 */
[----:B---3--:R-:W-:-:S07]  /*0310*/  DADD R8, R8, R16 ;  /* 0x0000000008087229 */ /* 0x008fce0000000010 */
[----:B------:R-:W-:Y:S01]  /*0320*/  STG.E.64 desc[UR4][R10.64], R8 ;  /* 0x000000080a007986 */ /* 0x000fe2000c101b04 */
[----:B------:R-:W-:Y:S05]  /*0330*/  EXIT ;  /* 0x000000000000794d */ /* 0x000fea0003800000 */
.L_x_1:
        /* <DEDUP_REMOVED lines=12> */
.L_x_81:


//--------------------- .text._Z19Acceleration_periodPdS_S_S_S_S_S_S_S_S_S_dS_S_S_dS_ --------------------------
	.section	.text._Z19Acceleration_periodPdS_S_S_S_S_S_S_S_S_S_dS_S_S_dS_,"ax",@progbits
	.align	128
        .global         _Z19Acceleration_periodPdS_S_S_S_S_S_S_S_S_S_dS_S_S_dS_
        .type           _Z19Acceleration_periodPdS_S_S_S_S_S_S_S_S_S_dS_S_S_dS_,@function
        .size           _Z19Acceleration_periodPdS_S_S_S_S_S_S_S_S_S_dS_S_S_dS_,(.L_x_77 - _Z19Acceleration_periodPdS_S_S_S_S_S_S_S_S_S_dS_S_S_dS_)
        .other          _Z19Acceleration_periodPdS_S_S_S_S_S_S_S_S_S_dS_S_S_dS_,@"STO_CUDA_ENTRY STV_DEFAULT"
_Z19Acceleration_periodPdS_S_S_S_S_S_S_S_S_S_dS_S_S_dS_:
.text._Z19Acceleration_periodPdS_S_S_S_S_S_S_S_S_S_dS_S_S_dS_:
[----:B------:R-:W-:Y:S01]  /*0000*/  LDC R1, c[0x0][0x37c] ;  /* 0x0000df00ff017b82 */ /* 0x000fe20000000800 */
[----:B------:R-:W0:Y:S01]  /*0010*/  S2R R2, SR_TID.X ;  /* 0x0000000000027919 */ /* 0x000e220000002100 */
[----:B------:R-:W1:Y:S01]  /*0020*/  LDCU.64 UR16, c[0x0][0x390] ;  /* 0x00007200ff1077ac */ /* 0x000e620008000a00 */
[----:B------:R-:W2:Y:S01]  /*0030*/  LDCU.64 UR14, c[0x0][0x388] ;  /* 0x00007100ff0e77ac */ /* 0x000ea20008000a00 */
[----:B------:R-:W3:Y:S01]  /*0040*/  LDCU.64 UR12, c[0x0][0x380] ;  /* 0x00007000ff0c77ac */ /* 0x000ee20008000a00 */
[----:B0-----:R-:W-:-:S13]  /*0050*/  ISETP.GT.U32.AND P0, PT, R2, 0x1b0, PT ;  /* 0x000001b00200780c */ /* 0x001fda0003f04070 */
[----:B-123--:R-:W-:Y:S05]  /*0060*/  @P0 EXIT ;  /* 0x000000000000094d */ /* 0x00efea0003800000 */
[----:B------:R-:W0:Y:S01]  /*0070*/  LDC.64 R8, c[0x0][0x3c0] ;  /* 0x0000f000ff087b82 */ /* 0x000e220000000a00 */
[----:B------:R-:W0:Y:S01]  /*0080*/  LDCU.64 UR10, c[0x0][0x358] ;  /* 0x00006b00ff0a77ac */ /* 0x000e220008000a00 */
[----:B------:R-:W1:Y:S06]  /*0090*/  LDCU.64 UR8, c[0x0][0x3d8] ;  /* 0x00007b00ff0877ac */ /* 0x000e6c0008000a00 */
[----:B------:R-:W2:Y:S01]  /*00a0*/  LDC.64 R10, c[0x0][0x3c8] ;  /* 0x0000f200ff0a7b82 */ /* 0x000ea20000000a00 */
[----:B------:R-:W3:Y:S01]  /*00b0*/  LDCU.64 UR22, c[0x0][0x3d8] ;  /* 0x00007b00ff1677ac */ /* 0x000ee20008000a00 */
[----:B------:R-:W4:Y:S06]  /*00c0*/  LDCU.128 UR4, c[0x0][0x3b0] ;  /* 0x00007600ff0477ac */ /* 0x000f2c0008000c00 */
[----:B------:R-:W1:Y:S08]  /*00d0*/  LDC.64 R36, c[0x0][0x380] ;  /* 0x0000e000ff247b82 */ /* 0x000e700000000a00 */
[----:B------:R-:W3:Y:S01]  /*00e0*/  LDC.64 R40, c[0x0][0x388] ;  /* 0x0000e200ff287b82 */ /* 0x000ee20000000a00 */
[----:B0-----:R-:W4:Y:S04]  /*00f0*/  LDG.E.64 R30, desc[UR10][R8.64+0x8] ;  /* 0x0000080a081e7981 */ /* 0x001f28000c1e1b00 */
[----:B------:R-:W4:Y:S03]  /*0100*/  LDG.E.64 R4, desc[UR10][R8.64] ;  /* 0x0000000a08047981 */ /* 0x000f26000c1e1b00 */
[----:B------:R-:W0:Y:S01]  /*0110*/  LDC.64 R38, c[0x0][0x390] ;  /* 0x0000e400ff267b82 */ /* 0x000e220000000a00 */
[----:B--2---:R-:W2:Y:S04]  /*0120*/  LDG.E.64 R28, desc[UR10][R10.64+0x8] ;  /* 0x0000080a0a1c7981 */ /* 0x004ea8000c1e1b00 */
[----:B------:R-:W2:Y:S01]  /*0130*/  LDG.E.64 R6, desc[UR10][R10.64] ;  /* 0x0000000a0a067981 */ /* 0x000ea2000c1e1b00 */
[----:B-1----:R-:W-:-:S06]  /*0140*/  IMAD.WIDE.U32 R36, R2, 0x8, R36 ;  /* 0x0000000802247825 */ /* 0x002fcc00078e0024 */
[----:B------:R-:W5:Y:S01]  /*0150*/  LDG.E.64 R36, desc[UR10][R36.64] ;  /* 0x0000000a24247981 */ /* 0x000f62000c1e1b00 */
[----:B---3--:R-:W-:-:S05]  /*0160*/  IMAD.WIDE.U32 R40, R2, 0x8, R40 ;  /* 0x0000000802287825 */ /* 0x008fca00078e0028 */
[----:B------:R1:W5:Y:S01]  /*0170*/  LDG.E.64 R34, desc[UR10][R40.64] ;  /* 0x0000000a28227981 */ /* 0x000362000c1e1b00 */
[----:B0-----:R-:W-:-:S05]  /*0180*/  IMAD.WIDE.U32 R38, R2, 0x8, R38 ;  /* 0x0000000802267825 */ /* 0x001fca00078e0026 */
[----:B------:R1:W5:Y:S01]  /*0190*/  LDG.E.64 R32, desc[UR10][R38.64] ;  /* 0x0000000a26207981 */ /* 0x000362000c1e1b00 */
[----:B------:R-:W-:Y:S01]  /*01a0*/  IMAD.MOV.U32 R3, RZ, RZ, -0x1b1 ;  /* 0xfffffe4fff037424 */ /* 0x000fe200078e00ff */
[----:B------:R-:W-:Y:S02]  /*01b0*/  CS2R R22, SRZ ;  /* 0x0000000000167805 */ /* 0x000fe4000001ff00 */
[----:B------:R-:W-:Y:S02]  /*01c0*/  CS2R R20, SRZ ;  /* 0x0000000000147805 */ /* 0x000fe4000001ff00 */
[----:B------:R-:W-:Y:S01]  /*01d0*/  CS2R R18, SRZ ;  /* 0x0000000000127805 */ /* 0x000fe2000001ff00 */
[----:B----4-:R-:W-:Y:S02]  /*01e0*/  DADD R30, R30, -R4 ;  /* 0x000000001e1e7229 */ /* 0x010fe40000000804 */
[----:B--2---:R-:W-:-:S06]  /*01f0*/  DADD R28, R28, -R6 ;  /* 0x000000001c1c7229 */ /* 0x004fcc0000000806 */
[----:B------:R-:W-:Y:S02]  /*0200*/  DADD R26, R30, -UR8 ;  /* 0x800000081e1a7e29 */ /* 0x000fe40008000000 */
[----:B------:R-:W-:Y:S01]  /*0210*/  DADD R24, R28, -UR8 ;  /* 0x800000081c187e29 */ /* 0x000fe20008000000 */
[----:B-1----:R-:W-:-:S10]  /*0220*/  UMOV UR8, 0xd80 ;  /* 0x00000d8000087882 */ /* 0x002fd40000000000 */
.L_x_32:
[C---:B------:R-:W-:Y:S01]  /*0230*/  ISETP.NE.AND P1, PT, R3.reuse, -0x1, PT ;  /* 0xffffffff0300780c */ /* 0x040fe20003f25270 */
[----:B------:R-:W-:Y:S01]  /*0240*/  VIADD R3, R3, 0x1 ;  /* 0x0000000103037836 */ /* 0x000fe20000000000 */
[C---:B------:R-:W-:Y:S01]  /*0250*/  ISETP.NE.AND P0, PT, R2.reuse, 0x1b0, PT ;  /* 0x000001b00200780c */ /* 0x040fe20003f05270 */
[----:B------:R-:W-:Y:S01]  /*0260*/  IMAD.U32 R4, RZ, RZ, UR12 ;  /* 0x0000000cff047e24 */ /* 0x000fe2000f8e00ff */
[----:B------:R-:W-:Y:S01]  /*0270*/  ISETP.NE.AND P2, PT, R2, 0x1b0, PT ;  /* 0x000001b00200780c */ /* 0x000fe20003f45270 */
[----:B------:R-:W-:Y:S01]  /*0280*/  IMAD.U32 R5, RZ, RZ, UR13 ;  /* 0x0000000dff057e24 */ /* 0x000fe2000f8e00ff */
[----:B------:R-:W-:Y:S01]  /*0290*/  ISETP.NE.AND P3, PT, R3, RZ, PT ;  /* 0x000000ff0300720c */ /* 0x000fe20003f65270 */
[----:B------:R-:W-:Y:S02]  /*02a0*/  IMAD.U32 R14, RZ, RZ, UR14 ;  /* 0x0000000eff0e7e24 */ /* 0x000fe4000f8e00ff */
[----:B------:R-:W-:Y:S01]  /*02b0*/  IMAD.U32 R15, RZ, RZ, UR15 ;  /* 0x0000000fff0f7e24 */ /* 0x000fe2000f8e00ff */
[----:B------:R-:W-:Y:S01]  /*02c0*/  SEL R0, RZ, 0x2, !P3 ;  /* 0x00000002ff007807 */ /* 0x000fe20005800000 */
[----:B------:R-:W2:Y:S01]  /*02d0*/  LDG.E.64 R4, desc[UR10][R4.64] ;  /* 0x0000000a04047981 */ /* 0x000ea2000c1e1b00 */
[----:B------:R-:W-:-:S02]  /*02e0*/  IMAD.U32 R12, RZ, RZ, UR16 ;  /* 0x00000010ff0c7e24 */ /* 0x000fc4000f8e00ff */
[----:B------:R-:W-:Y:S01]  /*02f0*/  SEL R0, R0, 0x2, !P2 ;  /* 0x0000000200007807 */ /* 0x000fe20005000000 */
[----:B------:R-:W-:Y:S01]  /*0300*/  IMAD.U32 R13, RZ, RZ, UR17 ;  /* 0x00000011ff0d7e24 */ /* 0x000fe2000f8e00ff */
[----:B------:R-:W3:Y:S02]  /*0310*/  LDG.E.64 R14, desc[UR10][R14.64] ;  /* 0x0000000a0e0e7981 */ /* 0x000ee4000c1e1b00 */
[----:B------:R-:W-:-:S03]  /*0320*/  @P0 SEL R0, R0, 0x1, !P1 ;  /* 0x0000000100000807 */ /* 0x000fc60004800000 */
[----:B------:R-:W4:Y:S02]  /*0330*/  LDG.E.64 R12, desc[UR10][R12.64] ;  /* 0x0000000a0c0c7981 */ /* 0x000f24000c1e1b00 */
[C---:B-----5:R-:W-:Y:S01]  /*0340*/  IMAD.SHL.U32 R58, R0.reuse, 0x8, RZ ;  /* 0x00000008003a7824 */ /* 0x060fe200078e00ff */
[----:B------:R-:W-:-:S04]  /*0350*/  SHF.L.U64.HI R0, R0, 0x3, RZ ;  /* 0x0000000300007819 */ /* 0x000fc800000102ff */
[C---:B------:R-:W-:Y:S02]  /*0360*/  IADD3 R16, P0, PT, R58.reuse, UR4, RZ ;  /* 0x000000043a107c10 */ /* 0x040fe4000ff1e0ff */
[----:B------:R-:W-:Y:S02]  /*0370*/  IADD3 R58, P1, PT, R58, UR6, RZ ;  /* 0x000000063a3a7c10 */ /* 0x000fe4000ff3e0ff */
[C---:B------:R-:W-:Y:S02]  /*0380*/  IADD3.X R17, PT, PT, R0.reuse, UR5, RZ, P0, !PT ;  /* 0x0000000500117c10 */ /* 0x040fe400087fe4ff */
[----:B------:R-:W-:-:S04]  /*0390*/  IADD3.X R59, PT, PT, R0, UR7, RZ, P1, !PT ;  /* 0x00000007003b7c10 */ /* 0x000fc80008ffe4ff */
[----:B-----5:R-:W5:Y:S04]  /*03a0*/  LDG.E.64 R16, desc[UR10][R16.64] ;  /* 0x0000000a10107981 */ /* 0x020f68000c1e1b00 */
[----:B------:R-:W5:Y:S01]  /*03b0*/  LDG.E.64 R58, desc[UR10][R58.64] ;  /* 0x0000000a3a3a7981 */ /* 0x000f62000c1e1b00 */
[----:B------:R-:W-:Y:S01]  /*03c0*/  UIADD3 UR8, UPT, UPT, UR8, -0x8, URZ ;  /* 0xfffffff808087890 */ /* 0x000fe2000fffe0ff */
[----:B------:R-:W-:Y:S03]  /*03d0*/  BSSY.RECONVERGENT B0, `(.L_x_2) ;  /* 0x000001f000007945 */ /* 0x000fe60003800200 */
[----:B------:R-:W-:Y:S01]  /*03e0*/  UISETP.NE.AND UP3, UPT, UR8, -0x8, UPT ;  /* 0xfffffff80800788c */ /* 0x000fe2000bf65270 */
[----:B--2---:R-:W-:-:S08]  /*03f0*/  DADD R10, R36, -R4 ;  /* 0x00000000240a7229 */ /* 0x004fd00000000804 */
[----:B------:R-:W-:Y:S02]  /*0400*/  DSETP.GE.AND P0, PT, |R10|, R26, PT ;  /* 0x0000001a0a00722a */ /* 0x000fe40003f06200 */
[----:B---3--:R-:W-:Y:S02]  /*0410*/  DADD R14, R34, -R14 ;  /* 0x00000000220e7229 */ /* 0x008fe4000000080e */
[----:B----4-:R-:W-:-:S10]  /*0420*/  DADD R12, R32, -R12 ;  /* 0x00000000200c7229 */ /* 0x010fd4000000080c */
[----:B------:R-:W-:Y:S05]  /*0430*/  @!P0 BRA `(.L_x_3) ;  /* 0x0000000000608947 */ /* 0x000fea0003800000 */
[----:B------:R-:W-:Y:S01]  /*0440*/  DADD R42, -RZ, |R10| ;  /* 0x00000000ff2a7229 */ /* 0x000fe2000000050a */
[----:B------:R-:W-:Y:S01]  /*0450*/  IMAD.MOV.U32 R4, RZ, RZ, 0x1 ;  /* 0x00000001ff047424 */ /* 0x000fe200078e00ff */
[----:B------:R-:W-:Y:S01]  /*0460*/  DMUL R46, R30, R10 ;  /* 0x0000000a1e2e7228 */ /* 0x000fe20000000000 */
[----:B------:R-:W-:Y:S03]  /*0470*/  BSSY.RECONVERGENT B2, `(.L_x_4) ;  /* 0x0000013000027945 */ /* 0x000fe60003800200 */
[----:B------:R-:W0:Y:S06]  /*0480*/  MUFU.RCP64H R5, R43 ;  /* 0x0000002b00057308 */ /* 0x000e2c0000001800 */
[----:B------:R-:W-:Y:S01]  /*0490*/  FSETP.GEU.AND P1, PT, |R47|, 6.5827683646048100446e-37, PT ;  /* 0x036000002f00780b */ /* 0x000fe20003f2e200 */
[----:B0-----:R-:W-:-:S08]  /*04a0*/  DFMA R6, -|R10|, R4, 1 ;  /* 0x3ff000000a06742b */ /* 0x001fd00000000304 */
[----:B------:R-:W-:-:S08]  /*04b0*/  DFMA R6, R6, R6, R6 ;  /* 0x000000060606722b */ /* 0x000fd00000000006 */
[----:B------:R-:W-:-:S08]  /*04c0*/  DFMA R6, R4, R6, R4 ;  /* 0x000000060406722b */ /* 0x000fd00000000004 */
[----:B------:R-:W-:-:S08]  /*04d0*/  DFMA R4, -|R10|, R6, 1 ;  /* 0x3ff000000a04742b */ /* 0x000fd00000000306 */
[----:B------:R-:W-:-:S08]  /*04e0*/  DFMA R4, R6, R4, R6 ;  /* 0x000000040604722b */ /* 0x000fd00000000006 */
[----:B------:R-:W-:-:S08]  /*04f0*/  DMUL R6, R46, R4 ;  /* 0x000000042e067228 */ /* 0x000fd00000000000 */
[----:B------:R-:W-:-:S08]  /*0500*/  DFMA R8, -|R10|, R6, R46 ;  /* 0x000000060a08722b */ /* 0x000fd0000000032e */
[----:B------:R-:W-:-:S10]  /*0510*/  DFMA R4, R4, R8, R6 ;  /* 0x000000080404722b */ /* 0x000fd40000000006 */
[----:B------:R-:W-:-:S05]  /*0520*/  FFMA R0, RZ, R43, R5 ;  /* 0x0000002bff007223 */ /* 0x000fca0000000005 */
[----:B------:R-:W-:-:S13]  /*0530*/  FSETP.GT.AND P0, PT, |R0|, 1.469367938527859385e-39, PT ;  /* 0x001000000000780b */ /* 0x000fda0003f04200 */
[----:B------:R-:W-:Y:S05]  /*0540*/  @P0 BRA P1, `(.L_x_5) ;  /* 0x0000000000140947 */ /* 0x000fea0000800000 */
[----:B------:R-:W-:Y:S02]  /*0550*/  MOV R45, R43 ;  /* 0x0000002b002d7202 */ /* 0x000fe40000000f00 */
[----:B------:R-:W-:-:S07]  /*0560*/  MOV R0, 0x580 ;  /* 0x0000058000007802 */ /* 0x000fce0000000f00 */
[----:B-----5:R-:W-:Y:S05]  /*0570*/  CALL.REL.NOINC `($__internal_0_$__cuda_sm20_div_rn_f64_full) ;  /* 0x0000001c00447944 */ /* 0x020fea0003c00000 */
[----:B------:R-:W-:Y:S02]  /*0580*/  IMAD.MOV.U32 R4, RZ, RZ, R50 ;  /* 0x000000ffff047224 */ /* 0x000fe400078e0032 */
[----:B------:R-:W-:-:S07]  /*0590*/  IMAD.MOV.U32 R5, RZ, RZ, R51 ;  /* 0x000000ffff057224 */ /* 0x000fce00078e0033 */
.L_x_5:
[----:B------:R-:W-:Y:S05]  /*05a0*/  BSYNC.RECONVERGENT B2 ;  /* 0x0000000000027941 */ /* 0x000fea0003800200 */
.L_x_4:
[----:B------:R-:W-:-:S11]  /*05b0*/  DADD R10, R10, -R4 ;  /* 0x000000000a0a7229 */ /* 0x000fd60000000804 */
.L_x_3:
[----:B------:R-:W-:Y:S05]  /*05c0*/  BSYNC.RECONVERGENT B0 ;  /* 0x0000000000007941 */ /* 0x000fea0003800200 */
.L_x_2:
[----:B------:R-:W-:Y:S01]  /*05d0*/  DSETP.GE.AND P0, PT, |R14|, R24, PT ;  /* 0x000000180e00722a */ /* 0x000fe20003f06200 */
[----:B------:R-:W-:-:S13]  /*05e0*/  BSSY.RECONVERGENT B0, `(.L_x_6) ;  /* 0x000001a000007945 */ /* 0x000fda0003800200 */
        /* <DEDUP_REMOVED lines=18> */
[----:B------:R-:W-:Y:S01]  /*0710*/  IMAD.MOV.U32 R45, RZ, RZ, R43 ;  /* 0x000000ffff2d7224 */ /* 0x000fe200078e002b */
[----:B------:R-:W-:-:S07]  /*0720*/  MOV R0, 0x740 ;  /* 0x0000074000007802 */ /* 0x000fce0000000f00 */
[----:B-----5:R-:W-:Y:S05]  /*0730*/  CALL.REL.NOINC `($__internal_0_$__cuda_sm20_div_rn_f64_full) ;  /* 0x0000001800d47944 */ /* 0x020fea0003c00000 */
[----:B------:R-:W-:Y:S02]  /*0740*/  IMAD.MOV.U32 R4, RZ, RZ, R50 ;  /* 0x000000ffff047224 */ /* 0x000fe400078e0032 */
[----:B------:R-:W-:-:S07]  /*0750*/  IMAD.MOV.U32 R5, RZ, RZ, R51 ;  /* 0x000000ffff057224 */ /* 0x000fce00078e0033 */
.L_x_9:
[----:B------:R-:W-:Y:S05]  /*0760*/  BSYNC.RECONVERGENT B2 ;  /* 0x0000000000027941 */ /* 0x000fea0003800200 */
.L_x_8:
[----:B------:R-:W-:-:S11]  /*0770*/  DADD R14, R14, -R4 ;  /* 0x000000000e0e7229 */ /* 0x000fd60000000804 */
.L_x_7:
[----:B------:R-:W-:Y:S05]  /*0780*/  BSYNC.RECONVERGENT B0 ;  /* 0x0000000000007941 */ /* 0x000fea0003800200 */
.L_x_6:
[----:B------:R-:W-:Y:S01]  /*0790*/  DMUL R4, R14, R14 ;  /* 0x0000000e0e047228 */ /* 0x000fe20000000000 */
[----:B------:R-:W-:Y:S01]  /*07a0*/  IMAD.MOV.U32 R42, RZ, RZ, 0x0 ;  /* 0x00000000ff2a7424 */ /* 0x000fe200078e00ff */
[----:B------:R-:W-:Y:S01]  /*07b0*/  BSSY.RECONVERGENT B0, `(.L_x_10) ;  /* 0x0000014000007945 */ /* 0x000fe20003800200 */
[----:B------:R-:W-:-:S05]  /*07c0*/  IMAD.MOV.U32 R43, RZ, RZ, 0x3fd80000 ;  /* 0x3fd80000ff2b7424 */ /* 0x000fca00078e00ff */
[----:B------:R-:W-:-:S08]  /*07d0*/  DFMA R4, R10, R10, R4 ;  /* 0x0000000a0a04722b */ /* 0x000fd00000000004 */
[----:B------:R-:W-:-:S06]  /*07e0*/  DFMA R4, R12, R12, R4 ;  /* 0x0000000c0c04722b */ /* 0x000fcc0000000004 */
[----:B------:R-:W0:Y:S04]  /*07f0*/  MUFU.RSQ64H R7, R5 ;  /* 0x0000000500077308 */ /* 0x000e280000001c00 */
[----:B------:R-:W-:-:S05]  /*0800*/  VIADD R6, R5, 0xfcb00000 ;  /* 0xfcb0000005067836 */ /* 0x000fca0000000000 */
[----:B------:R-:W-:Y:S01]  /*0810*/  ISETP.GE.U32.AND P0, PT, R6, 0x7ca00000, PT ;  /* 0x7ca000000600780c */ /* 0x000fe20003f06070 */
[----:B0-----:R-:W-:-:S08]  /*0820*/  DMUL R8, R6, R6 ;  /* 0x0000000606087228 */ /* 0x001fd00000000000 */
[----:B------:R-:W-:-:S08]  /*0830*/  DFMA R8, R4, -R8, 1 ;  /* 0x3ff000000408742b */ /* 0x000fd00000000808 */
[----:B------:R-:W-:Y:S02]  /*0840*/  DFMA R42, R8, R42, 0.5 ;  /* 0x3fe00000082a742b */ /* 0x000fe4000000002a */
[----:B------:R-:W-:-:S08]  /*0850*/  DMUL R8, R6, R8 ;  /* 0x0000000806087228 */ /* 0x000fd00000000000 */
[----:B------:R-:W-:-:S08]  /*0860*/  DFMA R44, R42, R8, R6 ;  /* 0x000000082a2c722b */ /* 0x000fd00000000006 */
[----:B------:R-:W-:Y:S02]  /*0870*/  DMUL R46, R4, R44 ;  /* 0x0000002c042e7228 */ /* 0x000fe40000000000 */
[----:B------:R-:W-:Y:S01]  /*0880*/  IADD3 R43, PT, PT, R45, -0x100000, RZ ;  /* 0xfff000002d2b7810 */ /* 0x000fe20007ffe0ff */
[----:B------:R-:W-:-:S05]  /*0890*/  IMAD.MOV.U32 R42, RZ, RZ, R44 ;  /* 0x000000ffff2a7224 */ /* 0x000fca00078e002c */
[----:B------:R-:W-:-:S08]  /*08a0*/  DFMA R48, R46, -R46, R4 ;  /* 0x8000002e2e30722b */ /* 0x000fd00000000004 */
[----:B------:R-:W-:Y:S01]  /*08b0*/  DFMA R8, R48, R42, R46 ;  /* 0x0000002a3008722b */ /* 0x000fe2000000002e */
[----:B------:R-:W-:Y:S10]  /*08c0*/  @!P0 BRA `(.L_x_11) ;  /* 0x0000000000088947 */ /* 0x000ff40003800000 */
[----:B------:R-:W-:-:S07]  /*08d0*/  MOV R0, 0x8f0 ;  /* 0x000008f000007802 */ /* 0x000fce0000000f00 */
[----:B-----5:R-:W-:Y:S05]  /*08e0*/  CALL.REL.NOINC `($__internal_1_$__cuda_sm20_dsqrt_rn_f64_mediumpath_v1) ;  /* 0x0000001c00d47944 */ /* 0x020fea0003c00000 */
.L_x_11:
[----:B------:R-:W-:Y:S05]  /*08f0*/  BSYNC.RECONVERGENT B0 ;  /* 0x0000000000007941 */ /* 0x000fea0003800200 */
.L_x_10:
[----:B------:R-:W-:Y:S01]  /*0900*/  DSETP.GTU.AND P0, PT, R8, UR22, PT ;  /* 0x0000001608007e2a */ /* 0x000fe2000bf0c000 */
[----:B------:R-:W-:Y:S05]  /*0910*/  BSSY.RECONVERGENT B0, `(.L_x_12) ;  /* 0x00000d9000007945 */ /* 0x000fea0003800200 */
[----:B------:R-:W-:-:S14]  /*0920*/  DSETP.LEU.OR P0, PT, R4, RZ, P0 ;  /* 0x000000ff0400722a */ /* 0x000fdc000070b400 */
[----:B------:R-:W-:Y:S05]  /*0930*/  @P0 BRA `(.L_x_13) ;  /* 0x0000000c00580947 */ /* 0x000fea0003800000 */
[----:B-----5:R-:W-:Y:S01]  /*0940*/  DADD R46, -RZ, |R58| ;  /* 0x00000000ff2e7229 */ /* 0x020fe2000000053a */
[----:B------:R-:W-:Y:S01]  /*0950*/  BSSY.RECONVERGENT B1, `(.L_x_14) ;  /* 0x0000006000017945 */ /* 0x000fe20003800200 */
[----:B------:R-:W-:Y:S01]  /*0960*/  IMAD.MOV.U32 R4, RZ, RZ, RZ ;  /* 0x000000ffff047224 */ /* 0x000fe200078e00ff */
[----:B------:R-:W-:Y:S01]  /*0970*/  MOV R0, 0x9b0 ;  /* 0x000009b000007802 */ /* 0x000fe20000000f00 */
[----:B------:R-:W-:-:S06]  /*0980*/  IMAD.MOV.U32 R5, RZ, RZ, 0x40280000 ;  /* 0x40280000ff057424 */ /* 0x000fcc00078e00ff */
[----:B------:R-:W-:-:S07]  /*0990*/  IMAD.MOV.U32 R48, RZ, RZ, R46 ;  /* 0x000000ffff307224 */ /* 0x000fce00078e002e */
[----:B------:R-:W-:Y:S05]  /*09a0*/  CALL.REL.NOINC `($_Z19Acceleration_periodPdS_S_S_S_S_S_S_S_S_S_dS_S_S_dS_$__internal_accurate_pow) ;  /* 0x0000002000607944 */ /* 0x000fea0003c00000 */
[----:B------:R-:W-:Y:S05]  /*09b0*/  BSYNC.RECONVERGENT B1 ;  /* 0x0000000000017941 */ /* 0x000fea0003800200 */
.L_x_14:
[C---:B------:R-:W-:Y:S01]  /*09c0*/  DADD R6, R58.reuse, 12 ;  /* 0x402800003a067429 */ /* 0x040fe20000000000 */
[----:B------:R-:W-:Y:S01]  /*09d0*/  BSSY.RECONVERGENT B1, `(.L_x_15) ;  /* 0x000000f000017945 */ /* 0x000fe20003800200 */
[----:B------:R-:W-:Y:S02]  /*09e0*/  DADD R46, -RZ, |R58| ;  /* 0x00000000ff2e7229 */ /* 0x000fe4000000053a */
[----:B------:R-:W-:-:S06]  /*09f0*/  DSETP.NEU.AND P0, PT, R58, RZ, PT ;  /* 0x000000ff3a00722a */ /* 0x000fcc0003f0d000 */
[----:B------:R-:W-:Y:S02]  /*0a00*/  LOP3.LUT R6, R7, 0x7ff00000, RZ, 0xc0, !PT ;  /* 0x7ff0000007067812 */ /* 0x000fe400078ec0ff */
[----:B------:R-:W-:Y:S01]  /*0a10*/  FSEL R7, R43, RZ, P0 ;  /* 0x000000ff2b077208 */ /* 0x000fe20000000000 */
[----:B------:R-:W-:Y:S01]  /*0a20*/  IMAD.MOV.U32 R48, RZ, RZ, R46 ;  /* 0x000000ffff307224 */ /* 0x000fe200078e002e */
[----:B------:R-:W-:Y:S02]  /*0a30*/  ISETP.NE.AND P1, PT, R6, 0x7ff00000, PT ;  /* 0x7ff000000600780c */ /* 0x000fe40003f25270 */
[----:B------:R-:W-:-:S11]  /*0a40*/  FSEL R6, R42, RZ, P0 ;  /* 0x000000ff2a067208 */ /* 0x000fd60000000000 */
[----:B------:R-:W-:Y:S05]  /*0a50*/  @P1 BRA `(.L_x_16) ;  /* 0x0000000000181947 */ /* 0x000fea0003800000 */
[----:B------:R-:W-:-:S14]  /*0a60*/  DSETP.NAN.AND P1, PT, R58, R58, PT ;  /* 0x0000003a3a00722a */ /* 0x000fdc0003f28000 */
[----:B------:R-:W-:Y:S01]  /*0a70*/  @P1 DADD R6, R58, 12 ;  /* 0x402800003a061429 */ /* 0x000fe20000000000 */
[----:B------:R-:W-:Y:S10]  /*0a80*/  @P1 BRA `(.L_x_16) ;  /* 0x00000000000c1947 */ /* 0x000ff40003800000 */
[----:B------:R-:W-:-:S14]  /*0a90*/  DSETP.NEU.AND P1, PT, |R58|, +INF , PT ;  /* 0x7ff000003a00742a */ /* 0x000fdc0003f2d200 */
[----:B------:R-:W-:Y:S02]  /*0aa0*/  @!P1 IMAD.MOV.U32 R6, RZ, RZ, 0x0 ;  /* 0x00000000ff069424 */ /* 0x000fe400078e00ff */
[----:B------:R-:W-:-:S07]  /*0ab0*/  @!P1 IMAD.MOV.U32 R7, RZ, RZ, 0x7ff00000 ;  /* 0x7ff00000ff079424 */ /* 0x000fce00078e00ff */
.L_x_16:
[----:B------:R-:W-:Y:S05]  /*0ac0*/  BSYNC.RECONVERGENT B1 ;  /* 0x0000000000017941 */ /* 0x000fea0003800200 */
.L_x_15:
[----:B------:R-:W-:Y:S01]  /*0ad0*/  BSSY.RECONVERGENT B1, `(.L_x_17) ;  /* 0x0000004000017945 */ /* 0x000fe20003800200 */
[----:B------:R-:W-:Y:S01]  /*0ae0*/  IMAD.MOV.U32 R5, RZ, RZ, 0x40180000 ;  /* 0x40180000ff057424 */ /* 0x000fe200078e00ff */
[----:B------:R-:W-:-:S07]  /*0af0*/  MOV R0, 0xb10 ;  /* 0x00000b1000007802 */ /* 0x000fce0000000f00 */
[----:B------:R-:W-:Y:S05]  /*0b00*/  CALL.REL.NOINC `($_Z19Acceleration_periodPdS_S_S_S_S_S_S_S_S_S_dS_S_S_dS_$__internal_accurate_pow) ;  /* 0x0000002000087944 */ /* 0x000fea0003c00000 */
[----:B------:R-:W-:Y:S05]  /*0b10*/  BSYNC.RECONVERGENT B1 ;  /* 0x0000000000017941 */ /* 0x000fea0003800200 */
.L_x_17:
[----:B------:R-:W-:Y:S01]  /*0b20*/  DADD R44, R58, 6 ;  /* 0x401800003a2c7429 */ /* 0x000fe20000000000 */
[----:B------:R-:W-:Y:S01]  /*0b30*/  BSSY.RECONVERGENT B1, `(.L_x_18) ;  /* 0x000000d000017945 */ /* 0x000fe20003800200 */
[----:B------:R-:W-:Y:S01]  /*0b40*/  FSEL R60, R42, RZ, P0 ;  /* 0x000000ff2a3c7208 */ /* 0x000fe20000000000 */
[----:B------:R-:W-:Y:S01]  /*0b50*/  IMAD.MOV.U32 R48, RZ, RZ, R8 ;  /* 0x000000ffff307224 */ /* 0x000fe200078e0008 */
[----:B------:R-:W-:-:S06]  /*0b60*/  FSEL R61, R43, RZ, P0 ;  /* 0x000000ff2b3d7208 */ /* 0x000fcc0000000000 */
[----:B------:R-:W-:-:S04]  /*0b70*/  LOP3.LUT R44, R45, 0x7ff00000, RZ, 0xc0, !PT ;  /* 0x7ff000002d2c7812 */ /* 0x000fc800078ec0ff */
[----:B------:R-:W-:-:S13]  /*0b80*/  ISETP.NE.AND P1, PT, R44, 0x7ff00000, PT ;  /* 0x7ff000002c00780c */ /* 0x000fda0003f25270 */
[----:B------:R-:W-:Y:S05]  /*0b90*/  @P1 BRA `(.L_x_19) ;  /* 0x0000000000181947 */ /* 0x000fea0003800000 */
[----:B------:R-:W-:-:S14]  /*0ba0*/  DSETP.NAN.AND P0, PT, R58, R58, PT ;  /* 0x0000003a3a00722a */ /* 0x000fdc0003f08000 */
[----:B------:R-:W-:Y:S01]  /*0bb0*/  @P0 DADD R60, R58, 6 ;  /* 0x401800003a3c0429 */ /* 0x000fe20000000000 */
[----:B------:R-:W-:Y:S10]  /*0bc0*/  @P0 BRA `(.L_x_19) ;  /* 0x00000000000c0947 */ /* 0x000ff40003800000 */
[----:B------:R-:W-:-:S14]  /*0bd0*/  DSETP.NEU.AND P0, PT, |R58|, +INF , PT ;  /* 0x7ff000003a00742a */ /* 0x000fdc0003f0d200 */
[----:B------:R-:W-:Y:S01]  /*0be0*/  @!P0 MOV R60, 0x0 ;  /* 0x00000000003c8802 */ /* 0x000fe20000000f00 */
[----:B------:R-:W-:-:S07]  /*0bf0*/  @!P0 IMAD.MOV.U32 R61, RZ, RZ, 0x7ff00000 ;  /* 0x7ff00000ff3d8424 */ /* 0x000fce00078e00ff */
.L_x_19:
[----:B------:R-:W-:Y:S05]  /*0c00*/  BSYNC.RECONVERGENT B1 ;  /* 0x0000000000017941 */ /* 0x000fea0003800200 */
.L_x_18:
[----:B------:R-:W-:Y:S01]  /*0c10*/  BSSY.RECONVERGENT B1, `(.L_x_20) ;  /* 0x0000005000017945 */ /* 0x000fe20003800200 */
[----:B------:R-:W-:Y:S01]  /*0c20*/  IMAD.MOV.U32 R47, RZ, RZ, R9 ;  /* 0x000000ffff2f7224 */ /* 0x000fe200078e0009 */
[----:B------:R-:W-:Y:S01]  /*0c30*/  MOV R0, 0xc60 ;  /* 0x00000c6000007802 */ /* 0x000fe20000000f00 */
[----:B------:R-:W-:-:S07]  /*0c40*/  IMAD.MOV.U32 R5, RZ, RZ, 0x402a0000 ;  /* 0x402a0000ff057424 */ /* 0x000fce00078e00ff */
[----:B------:R-:W-:Y:S05]  /*0c50*/  CALL.REL.NOINC `($_Z19Acceleration_periodPdS_S_S_S_S_S_S_S_S_S_dS_S_S_dS_$__internal_accurate_pow) ;  /* 0x0000001c00b47944 */ /* 0x000fea0003c00000 */
[----:B------:R-:W-:Y:S05]  /*0c60*/  BSYNC.RECONVERGENT B1 ;  /* 0x0000000000017941 */ /* 0x000fea0003800200 */
.L_x_20:
[----:B------:R-:W-:Y:S01]  /*0c70*/  DMUL R60, R60, 0.5 ;  /* 0x3fe000003c3c7828 */ /* 0x000fe20000000000 */
[----:B------:R-:W-:Y:S01]  /*0c80*/  BSSY.RECONVERGENT B1, `(.L_x_21) ;  /* 0x000000e000017945 */ /* 0x000fe20003800200 */
[----:B------:R-:W-:Y:S01]  /*0c90*/  DSETP.NEU.AND P1, PT, R58, 1, PT ;  /* 0x3ff000003a00742a */ /* 0x000fe20003f2d000 */
[----:B------:R-:W-:Y:S01]  /*0ca0*/  ISETP.GE.AND P3, PT, R9, RZ, PT ;  /* 0x000000ff0900720c */ /* 0x000fe20003f66270 */
[C---:B------:R-:W-:Y:S01]  /*0cb0*/  DSETP.NEU.AND P2, PT, R8.reuse, 1, PT ;  /* 0x3ff000000800742a */ /* 0x040fe20003f4d000 */
[----:B------:R-:W-:Y:S01]  /*0cc0*/  IMAD.MOV.U32 R48, RZ, RZ, R8 ;  /* 0x000000ffff307224 */ /* 0x000fe200078e0008 */
[----:B------:R-:W-:Y:S01]  /*0cd0*/  DSETP.NEU.AND P4, PT, R8, +INF , PT ;  /* 0x7ff000000800742a */ /* 0x000fe20003f8d000 */
[----:B------:R-:W-:Y:S01]  /*0ce0*/  IMAD.MOV.U32 R47, RZ, RZ, R9 ;  /* 0x000000ffff2f7224 */ /* 0x000fe200078e0009 */
[----:B------:R-:W-:Y:S01]  /*0cf0*/  MOV R0, 0xd60 ;  /* 0x00000d6000007802 */ /* 0x000fe20000000f00 */
[----:B------:R-:W-:Y:S01]  /*0d00*/  IMAD.MOV.U32 R5, RZ, RZ, 0x401c0000 ;  /* 0x401c0000ff057424 */ /* 0x000fe200078e00ff */
[----:B------:R-:W-:Y:S01]  /*0d10*/  FSEL R58, R60, RZ, P1 ;  /* 0x000000ff3c3a7208 */ /* 0x000fe20000800000 */
[----:B------:R-:W-:Y:S01]  /*0d20*/  IMAD.MOV.U32 R60, RZ, RZ, R42 ;  /* 0x000000ffff3c7224 */ /* 0x000fe200078e002a */
[----:B------:R-:W-:Y:S01]  /*0d30*/  FSEL R59, R61, 1.75, P1 ;  /* 0x3fe000003d3b7808 */ /* 0x000fe20000800000 */
[----:B------:R-:W-:-:S07]  /*0d40*/  IMAD.MOV.U32 R61, RZ, RZ, R43 ;  /* 0x000000ffff3d7224 */ /* 0x000fce00078e002b */
[----:B------:R-:W-:Y:S05]  /*0d50*/  CALL.REL.NOINC `($_Z19Acceleration_periodPdS_S_S_S_S_S_S_S_S_S_dS_S_S_dS_$__internal_accurate_pow) ;  /* 0x0000001c00747944 */ /* 0x000fea0003c00000 */
[----:B------:R-:W-:Y:S05]  /*0d60*/  BSYNC.RECONVERGENT B1 ;  /* 0x0000000000017941 */ /* 0x000fea0003800200 */
.L_x_21:
[----:B------:R-:W-:Y:S01]  /*0d70*/  DADD R4, R8, 7 ;  /* 0x401c000008047429 */ /* 0x000fe20000000000 */
[----:B------:R-:W-:Y:S01]  /*0d80*/  IMAD.MOV.U32 R0, RZ, RZ, -0x100000 ;  /* 0xfff00000ff007424 */ /* 0x000fe200078e00ff */
[----:B------:R-:W-:Y:S01]  /*0d90*/  DADD R44, -RZ, -R42 ;  /* 0x00000000ff2c7229 */ /* 0x000fe2000000092a */
[----:B------:R-:W-:Y:S01]  /*0da0*/  FSETP.GEU.AND P5, PT, |R59|, 6.5827683646048100446e-37, PT ;  /* 0x036000003b00780b */ /* 0x000fe20003fae200 */
[----:B------:R-:W-:Y:S02]  /*0db0*/  BSSY.RECONVERGENT B2, `(.L_x_22) ;  /* 0x000001e000027945 */ /* 0x000fe40003800200 */
[----:B------:R-:W-:-:S04]  /*0dc0*/  SEL R0, R0, 0x7ff00000, !P3 ;  /* 0x7ff0000000007807 */ /* 0x000fc80005800000 */
[----:B------:R-:W-:Y:S02]  /*0dd0*/  LOP3.LUT R4, R5, 0x7ff00000, RZ, 0xc0, !PT ;  /* 0x7ff0000005047812 */ /* 0x000fe400078ec0ff */
[----:B------:R-:W-:Y:S02]  /*0de0*/  FSEL R43, R45, R43, !P3 ;  /* 0x0000002b2d2b7208 */ /* 0x000fe40005800000 */
[----:B------:R-:W-:Y:S02]  /*0df0*/  ISETP.NE.AND P0, PT, R4, 0x7ff00000, PT ;  /* 0x7ff000000400780c */ /* 0x000fe40003f05270 */
[----:B------:R-:W-:Y:S02]  /*0e00*/  FSEL R42, R44, R42, !P3 ;  /* 0x0000002a2c2a7208 */ /* 0x000fe40005800000 */
[----:B------:R-:W-:Y:S02]  /*0e10*/  @!P4 FSEL R43, R0, R43, !P0 ;  /* 0x0000002b002bc208 */ /* 0x000fe40004000000 */
[----:B------:R-:W-:-:S02]  /*0e20*/  @!P4 FSEL R42, R42, RZ, P0 ;  /* 0x000000ff2a2ac208 */ /* 0x000fc40000000000 */
[----:B------:R-:W-:Y:S02]  /*0e30*/  FSEL R43, R43, 1.875, P2 ;  /* 0x3ff000002b2b7808 */ /* 0x000fe40001000000 */
[----:B------:R-:W-:Y:S02]  /*0e40*/  FSEL R42, R42, RZ, P2 ;  /* 0x000000ff2a2a7208 */ /* 0x000fe40001000000 */
[----:B------:R-:W0:Y:S01]  /*0e50*/  MUFU.RCP64H R5, R43 ;  /* 0x0000002b00057308 */ /* 0x000e220000001800 */
[----:B------:R-:W-:-:S06]  /*0e60*/  MOV R4, 0x1 ;  /* 0x0000000100047802 */ /* 0x000fcc0000000f00 */
[----:B0-----:R-:W-:-:S08]  /*0e70*/  DFMA R44, -R42, R4, 1 ;  /* 0x3ff000002a2c742b */ /* 0x001fd00000000104 */
[----:B------:R-:W-:-:S08]  /*0e80*/  DFMA R44, R44, R44, R44 ;  /* 0x0000002c2c2c722b */ /* 0x000fd0000000002c */
[----:B------:R-:W-:-:S08]  /*0e90*/  DFMA R44, R4, R44, R4 ;  /* 0x0000002c042c722b */ /* 0x000fd00000000004 */
[----:B------:R-:W-:-:S08]  /*0ea0*/  DFMA R4, -R42, R44, 1 ;  /* 0x3ff000002a04742b */ /* 0x000fd0000000012c */
[----:B------:R-:W-:-:S08]  /*0eb0*/  DFMA R4, R44, R4, R44 ;  /* 0x000000042c04722b */ /* 0x000fd0000000002c */
[----:B------:R-:W-:-:S08]  /*0ec0*/  DMUL R44, R4, R58 ;  /* 0x0000003a042c7228 */ /* 0x000fd00000000000 */
[----:B------:R-:W-:-:S08]  /*0ed0*/  DFMA R46, -R42, R44, R58 ;  /* 0x0000002c2a2e722b */ /* 0x000fd0000000013a */
[----:B------:R-:W-:-:S10]  /*0ee0*/  DFMA R4, R4, R46, R44 ;  /* 0x0000002e0404722b */ /* 0x000fd4000000002c */
[----:B------:R-:W-:-:S05]  /*0ef0*/  FFMA R0, RZ, R43, R5 ;  /* 0x0000002bff007223 */ /* 0x000fca0000000005 */
[----:B------:R-:W-:-:S13]  /*0f00*/  FSETP.GT.AND P0, PT, |R0|, 1.469367938527859385e-39, PT ;  /* 0x001000000000780b */ /* 0x000fda0003f04200 */
[----:B------:R-:W-:Y:S05]  /*0f10*/  @P0 BRA P5, `(.L_x_23) ;  /* 0x00000000001c0947 */ /* 0x000fea0002800000 */
[----:B------:R-:W-:Y:S01]  /*0f20*/  IMAD.MOV.U32 R46, RZ, RZ, R58 ;  /* 0x000000ffff2e7224 */ /* 0x000fe200078e003a */
[----:B------:R-:W-:Y:S01]  /*0f30*/  MOV R0, 0xf70 ;  /* 0x00000f7000007802 */ /* 0x000fe20000000f00 */
[----:B------:R-:W-:Y:S02]  /*0f40*/  IMAD.MOV.U32 R47, RZ, RZ, R59 ;  /* 0x000000ffff2f7224 */ /* 0x000fe400078e003b */
[----:B------:R-:W-:-:S07]  /*0f50*/  IMAD.MOV.U32 R45, RZ, RZ, R43 ;  /* 0x000000ffff2d7224 */ /* 0x000fce00078e002b */
[----:B------:R-:W-:Y:S05]  /*0f60*/  CALL.REL.NOINC `($__internal_0_$__cuda_sm20_div_rn_f64_full) ;  /* 0x0000001000c87944 */ /* 0x000fea0003c00000 */
[----:B------:R-:W-:Y:S02]  /*0f70*/  IMAD.MOV.U32 R4, RZ, RZ, R50 ;  /* 0x000000ffff047224 */ /* 0x000fe400078e0032 */
[----:B------:R-:W-:-:S07]  /*0f80*/  IMAD.MOV.U32 R5, RZ, RZ, R51 ;  /* 0x000000ffff057224 */ /* 0x000fce00078e0033 */
.L_x_23:
[----:B------:R-:W-:Y:S05]  /*0f90*/  BSYNC.RECONVERGENT B2 ;  /* 0x0000000000027941 */ /* 0x000fea0003800200 */
.L_x_22:
[----:B------:R-:W-:Y:S01]  /*0fa0*/  DADD R42, R8, 13 ;  /* 0x402a0000082a7429 */ /* 0x000fe20000000000 */
[----:B------:R-:W-:Y:S01]  /*0fb0*/  IMAD.MOV.U32 R0, RZ, RZ, -0x100000 ;  /* 0xfff00000ff007424 */ /* 0x000fe200078e00ff */
[----:B------:R-:W-:Y:S01]  /*0fc0*/  DADD R44, -RZ, -R60 ;  /* 0x00000000ff2c7229 */ /* 0x000fe2000000093c */
[----:B------:R-:W-:Y:S01]  /*0fd0*/  FSEL R48, R6, RZ, P1 ;  /* 0x000000ff06307208 */ /* 0x000fe20000800000 */
[----:B------:R-:W-:Y:S01]  /*0fe0*/  BSSY.RECONVERGENT B2, `(.L_x_24) ;  /* 0x0000020000027945 */ /* 0x000fe20003800200 */
[----:B------:R-:W-:-:S04]  /*0ff0*/  FSEL R49, R7, 1.875, P1 ;  /* 0x3ff0000007317808 */ /* 0x000fc80000800000 */
[----:B------:R-:W-:Y:S02]  /*1000*/  FSETP.GEU.AND P1, PT, |R49|, 6.5827683646048100446e-37, PT ;  /* 0x036000003100780b */ /* 0x000fe40003f2e200 */
[----:B------:R-:W-:Y:S02]  /*1010*/  LOP3.LUT R42, R43, 0x7ff00000, RZ, 0xc0, !PT ;  /* 0x7ff000002b2a7812 */ /* 0x000fe400078ec0ff */
[----:B------:R-:W-:Y:S02]  /*1020*/  SEL R43, R0, 0x7ff00000, !P3 ;  /* 0x7ff00000002b7807 */ /* 0x000fe40005800000 */
[----:B------:R-:W-:Y:S02]  /*1030*/  ISETP.NE.AND P0, PT, R42, 0x7ff00000, PT ;  /* 0x7ff000002a00780c */ /* 0x000fe40003f05270 */
[----:B------:R-:W-:Y:S02]  /*1040*/  FSEL R42, R45, R61, !P3 ;  /* 0x0000003d2d2a7208 */ /* 0x000fe40005800000 */
[----:B------:R-:W-:-:S02]  /*1050*/  FSEL R44, R44, R60, !P3 ;  /* 0x0000003c2c2c7208 */ /* 0x000fc40005800000 */
[----:B------:R-:W-:Y:S02]  /*1060*/  @!P4 FSEL R42, R43, R42, !P0 ;  /* 0x0000002a2b2ac208 */ /* 0x000fe40004000000 */
[----:B------:R-:W-:Y:S02]  /*1070*/  @!P4 FSEL R44, R44, RZ, P0 ;  /* 0x000000ff2c2cc208 */ /* 0x000fe40000000000 */
[----:B------:R-:W-:Y:S02]  /*1080*/  FSEL R43, R42, 1.875, P2 ;  /* 0x3ff000002a2b7808 */ /* 0x000fe40001000000 */
[----:B------:R-:W-:Y:S01]  /*1090*/  FSEL R42, R44, RZ, P2 ;  /* 0x000000ff2c2a7208 */ /* 0x000fe20001000000 */
[----:B------:R-:W-:Y:S01]  /*10a0*/  IMAD.MOV.U32 R44, RZ, RZ, 0x1 ;  /* 0x00000001ff2c7424 */ /* 0x000fe200078e00ff */
[----:B------:R-:W0:Y:S05]  /*10b0*/  MUFU.RCP64H R45, R43 ;  /* 0x0000002b002d7308 */ /* 0x000e2a0000001800 */
        /* <DEDUP_REMOVED lines=12> */
[----:B------:R-:W-:Y:S01]  /*1180*/  MOV R45, R43 ;  /* 0x0000002b002d7202 */ /* 0x000fe20000000f00 */
[----:B------:R-:W-:Y:S01]  /*1190*/  IMAD.MOV.U32 R47, RZ, RZ, R49 ;  /* 0x000000ffff2f7224 */ /* 0x000fe200078e0031 */
[----:B------:R-:W-:-:S07]  /*11a0*/  MOV R0, 0x11c0 ;  /* 0x000011c000007802 */ /* 0x000fce0000000f00 */
[----:B------:R-:W-:Y:S05]  /*11b0*/  CALL.REL.NOINC `($__internal_0_$__cuda_sm20_div_rn_f64_full) ;  /* 0x0000001000347944 */ /* 0x000fea0003c00000 */
[----:B------:R-:W-:Y:S02]  /*11c0*/  IMAD.MOV.U32 R6, RZ, RZ, R50 ;  /* 0x000000ffff067224 */ /* 0x000fe400078e0032 */
[----:B------:R-:W-:-:S07]  /*11d0*/  IMAD.MOV.U32 R7, RZ, RZ, R51 ;  /* 0x000000ffff077224 */ /* 0x000fce00078e0033 */
.L_x_25:
[----:B------:R-:W-:Y:S05]  /*11e0*/  BSYNC.RECONVERGENT B2 ;  /* 0x0000000000027941 */ /* 0x000fea0003800200 */
.L_x_24:
[----:B------:R-:W0:Y:S01]  /*11f0*/  MUFU.RCP64H R43, R9 ;  /* 0x00000009002b7308 */ /* 0x000e220000001800 */
[----:B------:R-:W-:Y:S01]  /*1200*/  IMAD.MOV.U32 R42, RZ, RZ, 0x1 ;  /* 0x00000001ff2a7424 */ /* 0x000fe200078e00ff */
[----:B------:R-:W-:Y:S01]  /*1210*/  DADD R6, R6, -R4 ;  /* 0x0000000006067229 */ /* 0x000fe20000000804 */
[----:B------:R-:W-:Y:S01]  /*1220*/  BSSY.RECONVERGENT B2, `(.L_x_26) ;  /* 0x0000016000027945 */ /* 0x000fe20003800200 */
[----:B------:R-:W-:-:S08]  /*1230*/  DMUL R16, R16, 48 ;  /* 0x4048000010107828 */ /* 0x000fd00000000000 */
[----:B------:R-:W-:Y:S02]  /*1240*/  DMUL R6, R6, R16 ;  /* 0x0000001006067228 */ /* 0x000fe40000000000 */
[----:B0-----:R-:W-:-:S06]  /*1250*/  DFMA R44, R42, -R8, 1 ;  /* 0x3ff000002a2c742b */ /* 0x001fcc0000000808 */
[----:B------:R-:W-:Y:S02]  /*1260*/  DMUL R46, R6, R10 ;  /* 0x0000000a062e7228 */ /* 0x000fe40000000000 */
[----:B------:R-:W-:-:S08]  /*1270*/  DFMA R44, R44, R44, R44 ;  /* 0x0000002c2c2c722b */ /* 0x000fd0000000002c */
[----:B------:R-:W-:Y:S01]  /*1280*/  FSETP.GEU.AND P1, PT, |R47|, 6.5827683646048100446e-37, PT ;  /* 0x036000002f00780b */ /* 0x000fe20003f2e200 */
[----:B------:R-:W-:-:S08]  /*1290*/  DFMA R44, R42, R44, R42 ;  /* 0x0000002c2a2c722b */ /* 0x000fd0000000002a */
[----:B------:R-:W-:-:S08]  /*12a0*/  DFMA R4, R44, -R8, 1 ;  /* 0x3ff000002c04742b */ /* 0x000fd00000000808 */
[----:B------:R-:W-:-:S08]  /*12b0*/  DFMA R4, R44, R4, R44 ;  /* 0x000000042c04722b */ /* 0x000fd0000000002c */
[----:B------:R-:W-:-:S08]  /*12c0*/  DMUL R10, R46, R4 ;  /* 0x000000042e0a7228 */ /* 0x000fd00000000000 */
[----:B------:R-:W-:-:S08]  /*12d0*/  DFMA R16, R10, -R8, R46 ;  /* 0x800000080a10722b */ /* 0x000fd0000000002e */
[----:B------:R-:W-:-:S10]  /*12e0*/  DFMA R4, R4, R16, R10 ;  /* 0x000000100404722b */ /* 0x000fd4000000000a */
[----:B------:R-:W-:-:S05]  /*12f0*/  FFMA R0, RZ, R9, R5 ;  /* 0x00000009ff007223 */ /* 0x000fca0000000005 */
[----:B------:R-:W-:-:S13]  /*1300*/  FSETP.GT.AND P0, PT, |R0|, 1.469367938527859385e-39, PT ;  /* 0x001000000000780b */ /* 0x000fda0003f04200 */
[----:B------:R-:W-:Y:S05]  /*1310*/  @P0 BRA P1, `(.L_x_27) ;  /* 0x0000000000180947 */ /* 0x000fea0000800000 */
[----:B------:R-:W-:Y:S01]  /*1320*/  IMAD.MOV.U32 R42, RZ, RZ, R8 ;  /* 0x000000ffff2a7224 */ /* 0x000fe200078e0008 */
[----:B------:R-:W-:Y:S01]  /*1330*/  MOV R0, 0x1360 ;  /* 0x0000136000007802 */ /* 0x000fe20000000f00 */
[----:B------:R-:W-:-:S07]  /*1340*/  IMAD.MOV.U32 R45, RZ, RZ, R9 ;  /* 0x000000ffff2d7224 */ /* 0x000fce00078e0009 */
[----:B------:R-:W-:Y:S05]  /*1350*/  CALL.REL.NOINC `($__internal_0_$__cuda_sm20_div_rn_f64_full) ;  /* 0x0000000c00cc7944 */ /* 0x000fea0003c00000 */
[----:B------:R-:W-:Y:S02]  /*1360*/  IMAD.MOV.U32 R4, RZ, RZ, R50 ;  /* 0x000000ffff047224 */ /* 0x000fe400078e0032 */
[----:B------:R-:W-:-:S07]  /*1370*/  IMAD.MOV.U32 R5, RZ, RZ, R51 ;  /* 0x000000ffff057224 */ /* 0x000fce00078e0033 */
.L_x_27:
[----:B------:R-:W-:Y:S05]  /*1380*/  BSYNC.RECONVERGENT B2 ;  /* 0x0000000000027941 */ /* 0x000fea0003800200 */
.L_x_26:
[----:B------:R-:W0:Y:S01]  /*1390*/  MUFU.RCP64H R11, R9 ;  /* 0x00000009000b7308 */ /* 0x000e220000001800 */
[----:B------:R-:W-:Y:S01]  /*13a0*/  IMAD.MOV.U32 R10, RZ, RZ, 0x1 ;  /* 0x00000001ff0a7424 */ /* 0x000fe200078e00ff */
[----:B------:R-:W-:Y:S01]  /*13b0*/  DMUL R46, R6, R14 ;  /* 0x0000000e062e7228 */ /* 0x000fe20000000000 */
[----:B------:R-:W-:Y:S01]  /*13c0*/  BSSY.RECONVERGENT B2, `(.L_x_28) ;  /* 0x0000014000027945 */ /* 0x000fe20003800200 */
[----:B------:R-:W-:-:S08]  /*13d0*/  DADD R18, R18, R4 ;  /* 0x0000000012127229 */ /* 0x000fd00000000004 */
[----:B------:R-:W-:Y:S01]  /*13e0*/  FSETP.GEU.AND P1, PT, |R47|, 6.5827683646048100446e-37, PT ;  /* 0x036000002f00780b */ /* 0x000fe20003f2e200 */
[----:B0-----:R-:W-:-:S08]  /*13f0*/  DFMA R16, R10, -R8, 1 ;  /* 0x3ff000000a10742b */ /* 0x001fd00000000808 */
[----:B------:R-:W-:-:S08]  /*1400*/  DFMA R16, R16, R16, R16 ;  /* 0x000000101010722b */ /* 0x000fd00000000010 */
        /* <DEDUP_REMOVED lines=10> */
[----:B------:R-:W-:Y:S02]  /*14b0*/  MOV R45, R9 ;  /* 0x00000009002d7202 */ /* 0x000fe40000000f00 */
[----:B------:R-:W-:-:S07]  /*14c0*/  MOV R0, 0x14e0 ;  /* 0x000014e000007802 */ /* 0x000fce0000000f00 */
[----:B------:R-:W-:Y:S05]  /*14d0*/  CALL.REL.NOINC `($__internal_0_$__cuda_sm20_div_rn_f64_full) ;  /* 0x0000000c006c7944 */ /* 0x000fea0003c00000 */
[----:B------:R-:W-:Y:S02]  /*14e0*/  IMAD.MOV.U32 R10, RZ, RZ, R50 ;  /* 0x000000ffff0a7224 */ /* 0x000fe400078e0032 */
[----:B------:R-:W-:-:S07]  /*14f0*/  IMAD.MOV.U32 R11, RZ, RZ, R51 ;  /* 0x000000ffff0b7224 */ /* 0x000fce00078e0033 */
.L_x_29:
[----:B------:R-:W-:Y:S05]  /*1500*/  BSYNC.RECONVERGENT B2 ;  /* 0x0000000000027941 */ /* 0x000fea0003800200 */
.L_x_28:
        /* <DEDUP_REMOVED lines=23> */
.L_x_31:
[----:B------:R-:W-:Y:S05]  /*1680*/  BSYNC.RECONVERGENT B2 ;  /* 0x0000000000027941 */ /* 0x000fea0003800200 */
.L_x_30:
[----:B------:R-:W-:-:S11]  /*1690*/  DADD R22, R22, R4 ;  /* 0x0000000016167229 */ /* 0x000fd60000000004 */
.L_x_13:
[----:B------:R-:W-:Y:S05]  /*16a0*/  BSYNC.RECONVERGENT B0 ;  /* 0x0000000000007941 */ /* 0x000fea0003800200 */
.L_x_12:
[----:B------:R-:W-:Y:S02]  /*16b0*/  UIADD3 UR16, UP0, UPT, UR16, 0x8, URZ ;  /* 0x0000000810107890 */ /* 0x000fe4000ff1e0ff */
[----:B------:R-:W-:Y:S02]  /*16c0*/  UIADD3 UR14, UP1, UPT, UR14, 0x8, URZ ;  /* 0x000000080e0e7890 */ /* 0x000fe4000ff3e0ff */
[----:B------:R-:W-:Y:S02]  /*16d0*/  UIADD3 UR12, UP2, UPT, UR12, 0x8, URZ ;  /* 0x000000080c0c7890 */ /* 0x000fe4000ff5e0ff */
[----:B------:R-:W-:Y:S02]  /*16e0*/  UIADD3.X UR17, UPT, UPT, URZ, UR17, URZ, UP0, !UPT ;  /* 0x00000011ff117290 */ /* 0x000fe400087fe4ff */
[----:B------:R-:W-:Y:S02]  /*16f0*/  UIADD3.X UR15, UPT, UPT, URZ, UR15, URZ, UP1, !UPT ;  /* 0x0000000fff0f7290 */ /* 0x000fe40008ffe4ff */
[----:B------:R-:W-:Y:S01]  /*1700*/  UIADD3.X UR13, UPT, UPT, URZ, UR13, URZ, UP2, !UPT ;  /* 0x0000000dff0d7290 */ /* 0x000fe200097fe4ff */
[----:B------:R-:W-:Y:S11]  /*1710*/  BRA.U UP3, `(.L_x_32) ;  /* 0xffffffe903c47547 */ /* 0x000ff6000b83ffff */
[----:B------:R-:W-:-:S13]  /*1720*/  ISETP.NE.AND P0, PT, R2, 0x1b0, PT ;  /* 0x000001b00200780c */ /* 0x000fda0003f05270 */
[----:B------:R-:W-:Y:S05]  /*1730*/  @!P0 BRA `(.L_x_33) ;  /* 0x00000004008c8947 */ /* 0x000fea0003800000 */
[----:B------:R-:W0:Y:S08]  /*1740*/  LDC.64 R42, c[0x0][0x400] ;  /* 0x00010000ff2a7b82 */ /* 0x000e300000000a00 */
[----:B------:R-:W1:Y:S01]  /*1750*/  LDC.64 R4, c[0x0][0x3e0] ;  /* 0x0000f800ff047b82 */ /* 0x000e620000000a00 */
[----:B------:R-:W-:Y:S01]  /*1760*/  IMAD.MOV.U32 R6, RZ, RZ, 0x1 ;  /* 0x00000001ff067424 */ /* 0x000fe200078e00ff */
[----:B------:R-:W2:Y:S01]  /*1770*/  LDCU.64 UR4, c[0x0][0x3f8] ;  /* 0x00007f00ff0477ac */ /* 0x000ea20008000a00 */
[----:B0-----:R-:W3:Y:S01]  /*1780*/  LDG.E.64 R42, desc[UR10][R42.64+0x8] ;  /* 0x0000080a2a2a7981 */ /* 0x001ee2000c1e1b00 */
[----:B-1----:R-:W-:-:S06]  /*1790*/  IMAD.WIDE.U32 R4, R2, 0x8, R4 ;  /* 0x0000000802047825 */ /* 0x002fcc00078e0004 */
[----:B------:R-:W4:Y:S01]  /*17a0*/  LDG.E.64 R4, desc[UR10][R4.64] ;  /* 0x0000000a04047981 */ /* 0x000f22000c1e1b00 */
[----:B------:R-:W-:Y:S01]  /*17b0*/  BSSY.RECONVERGENT B0, `(.L_x_34) ;  /* 0x0000015000007945 */ /* 0x000fe20003800200 */
[----:B---3--:R-:W0:Y:S01]  /*17c0*/  MUFU.RCP64H R7, R43 ;  /* 0x0000002b00077308 */ /* 0x008e220000001800 */
[----:B----4-:R-:W-:Y:S02]  /*17d0*/  DADD R36, R36, -R4 ;  /* 0x0000000024247229 */ /* 0x010fe40000000804 */
[----:B0-----:R-:W-:-:S06]  /*17e0*/  DFMA R8, -R42, R6, 1 ;  /* 0x3ff000002a08742b */ /* 0x001fcc0000000106 */
[----:B--2---:R-:W-:Y:S02]  /*17f0*/  DFMA R46, -R36, UR4, R18 ;  /* 0x00000004242e7c2b */ /* 0x004fe40008000112 */
[----:B------:R-:W-:-:S08]  /*1800*/  DFMA R8, R8, R8, R8 ;  /* 0x000000080808722b */ /* 0x000fd00000000008 */
[----:B------:R-:W-:Y:S01]  /*1810*/  FSETP.GEU.AND P1, PT, |R47|, 6.5827683646048100446e-37, PT ;  /* 0x036000002f00780b */ /* 0x000fe20003f2e200 */
        /* <DEDUP_REMOVED lines=10> */
[----:B------:R-:W-:-:S07]  /*18c0*/  MOV R0, 0x18e0 ;  /* 0x000018e000007802 */ /* 0x000fce0000000f00 */
[----:B-----5:R-:W-:Y:S05]  /*18d0*/  CALL.REL.NOINC `($__internal_0_$__cuda_sm20_div_rn_f64_full) ;  /* 0x00000008006c7944 */ /* 0x020fea0003c00000 */
[----:B------:R-:W-:Y:S01]  /*18e0*/  MOV R4, R50 ;  /* 0x0000003200047202 */ /* 0x000fe20000000f00 */
[----:B------:R-:W-:-:S07]  /*18f0*/  IMAD.MOV.U32 R5, RZ, RZ, R51 ;  /* 0x000000ffff057224 */ /* 0x000fce00078e0033 */
.L_x_35:
[----:B------:R-:W-:Y:S05]  /*1900*/  BSYNC.RECONVERGENT B0 ;  /* 0x0000000000007941 */ /* 0x000fea0003800200 */
.L_x_34:
[----:B------:R-:W0:Y:S08]  /*1910*/  LDC.64 R6, c[0x0][0x398] ;  /* 0x0000e600ff067b82 */ /* 0x000e300000000a00 */
[----:B------:R-:W1:Y:S08]  /*1920*/  LDC.64 R42, c[0x0][0x400] ;  /* 0x00010000ff2a7b82 */ /* 0x000e700000000a00 */
[----:B------:R-:W2:Y:S01]  /*1930*/  LDC.64 R8, c[0x0][0x3e8] ;  /* 0x0000fa00ff087b82 */ /* 0x000ea20000000a00 */
[----:B------:R-:W-:Y:S01]  /*1940*/  IMAD.MOV.U32 R10, RZ, RZ, 0x1 ;  /* 0x00000001ff0a7424 */ /* 0x000fe200078e00ff */
[----:B------:R-:W3:Y:S01]  /*1950*/  LDCU.64 UR4, c[0x0][0x3f8] ;  /* 0x00007f00ff0477ac */ /* 0x000ee20008000a00 */
[----:B0-----:R-:W-:-:S05]  /*1960*/  IMAD.WIDE.U32 R6, R2, 0x8, R6 ;  /* 0x0000000802067825 */ /* 0x001fca00078e0006 */
[----:B------:R0:W-:Y:S04]  /*1970*/  STG.E.64 desc[UR10][R6.64], R4 ;  /* 0x0000000406007986 */ /* 0x0001e8000c101b0a */
[----:B-1----:R-:W4:Y:S04]  /*1980*/  LDG.E.64 R42, desc[UR10][R42.64+0x8] ;  /* 0x0000080a2a2a7981 */ /* 0x002f28000c1e1b00 */
[----:B------:R-:W0:Y:S01]  /*1990*/  LDG.E.64 R40, desc[UR10][R40.64] ;  /* 0x0000000a28287981 */ /* 0x000e22000c1e1b00 */
[----:B--2---:R-:W-:-:S06]  /*19a0*/  IMAD.WIDE.U32 R8, R2, 0x8, R8 ;  /* 0x0000000802087825 */ /* 0x004fcc00078e0008 */
[----:B------:R-:W0:Y:S01]  /*19b0*/  LDG.E.64 R8, desc[UR10][R8.64] ;  /* 0x0000000a08087981 */ /* 0x000e22000c1e1b00 */
[----:B------:R-:W-:Y:S01]  /*19c0*/  BSSY.RECONVERGENT B0, `(.L_x_36) ;  /* 0x0000015000007945 */ /* 0x000fe20003800200 */
[----:B----4-:R-:W1:Y:S02]  /*19d0*/  MUFU.RCP64H R11, R43 ;  /* 0x0000002b000b7308 */ /* 0x010e640000001800 */
[----:B-1----:R-:W-:-:S08]  /*19e0*/  DFMA R12, -R42, R10, 1 ;  /* 0x3ff000002a0c742b */ /* 0x002fd0000000010a */
[----:B------:R-:W-:-:S08]  /*19f0*/  DFMA R12, R12, R12, R12 ;  /* 0x0000000c0c0c722b */ /* 0x000fd0000000000c */
[----:B------:R-:W-:Y:S02]  /*1a00*/  DFMA R12, R10, R12, R10 ;  /* 0x0000000c0a0c722b */ /* 0x000fe4000000000a */
[----:B0-----:R-:W-:-:S06]  /*1a10*/  DADD R4, R40, -R8 ;  /* 0x0000000028047229 */ /* 0x001fcc0000000808 */
[----:B------:R-:W-:Y:S02]  /*1a20*/  DFMA R6, -R42, R12, 1 ;  /* 0x3ff000002a06742b */ /* 0x000fe4000000010c */
[----:B---3--:R-:W-:-:S06]  /*1a30*/  DFMA R46, -R4, UR4, R20 ;  /* 0x00000004042e7c2b */ /* 0x008fcc0008000114 */
[----:B------:R-:W-:-:S08]  /*1a40*/  DFMA R6, R12, R6, R12 ;  /* 0x000000060c06722b */ /* 0x000fd0000000000c */
[----:B------:R-:W-:-:S08]  /*1a50*/  DMUL R4, R46, R6 ;  /* 0x000000062e047228 */ /* 0x000fd00000000000 */
[----:B------:R-:W-:-:S08]  /*1a60*/  DFMA R8, -R42, R4, R46 ;  /* 0x000000042a08722b */ /* 0x000fd0000000012e */
[----:B------:R-:W-:Y:S01]  /*1a70*/  DFMA R4, R6, R8, R4 ;  /* 0x000000080604722b */ /* 0x000fe20000000004 */
[----:B------:R-:W-:-:S09]  /*1a80*/  FSETP.GEU.AND P1, PT, |R47|, 6.5827683646048100446e-37, PT ;  /* 0x036000002f00780b */ /* 0x000fd20003f2e200 */
        /* <DEDUP_REMOVED lines=8> */
.L_x_37:
[----:B------:R-:W-:Y:S05]  /*1b10*/  BSYNC.RECONVERGENT B0 ;  /* 0x0000000000007941 */ /* 0x000fea0003800200 */
.L_x_36:
[----:B------:R-:W0:Y:S08]  /*1b20*/  LDC.64 R6, c[0x0][0x3a0] ;  /* 0x0000e800ff067b82 */ /* 0x000e300000000a00 */
[----:B------:R-:W1:Y:S08]  /*1b30*/  LDC.64 R42, c[0x0][0x400] ;  /* 0x00010000ff2a7b82 */ /* 0x000e700000000a00 */
[----:B------:R-:W2:Y:S01]  /*1b40*/  LDC.64 R8, c[0x0][0x3f0] ;  /* 0x0000fc00ff087b82 */ /* 0x000ea20000000a00 */
[----:B0-----:R-:W-:-:S07]  /*1b50*/  IMAD.WIDE.U32 R6, R2, 0x8, R6 ;  /* 0x0000000802067825 */ /* 0x001fce00078e0006 */
[----:B------:R-:W0:Y:S01]  /*1b60*/  LDC.64 R46, c[0x0][0x3f8] ;  /* 0x0000fe00ff2e7b82 */ /* 0x000e220000000a00 */
[----:B------:R3:W-:Y:S04]  /*1b70*/  STG.E.64 desc[UR10][R6.64], R4 ;  /* 0x0000000406007986 */ /* 0x0007e8000c101b0a */
[----:B-1----:R-:W4:Y:S04]  /*1b80*/  LDG.E.64 R42, desc[UR10][R42.64+0x8] ;  /* 0x0000080a2a2a7981 */ /* 0x002f28000c1e1b00 */
[----:B------:R-:W3:Y:S01]  /*1b90*/  LDG.E.64 R38, desc[UR10][R38.64] ;  /* 0x0000000a26267981 */ /* 0x000ee2000c1e1b00 */
[----:B--2---:R-:W-:-:S06]  /*1ba0*/  IMAD.WIDE.U32 R8, R2, 0x8, R8 ;  /* 0x0000000802087825 */ /* 0x004fcc00078e0008 */
[----:B------:R-:W3:Y:S01]  /*1bb0*/  LDG.E.64 R8, desc[UR10][R8.64] ;  /* 0x0000000a08087981 */ /* 0x000ee2000c1e1b00 */
[----:B------:R-:W-:Y:S01]  /*1bc0*/  IMAD.MOV.U32 R10, RZ, RZ, 0x1 ;  /* 0x00000001ff0a7424 */ /* 0x000fe200078e00ff */
[----:B------:R-:W-:Y:S01]  /*1bd0*/  BSSY.RECONVERGENT B0, `(.L_x_38) ;  /* 0x0000015000007945 */ /* 0x000fe20003800200 */
[----:B----4-:R-:W1:Y:S04]  /*1be0*/  MUFU.RCP64H R11, R43 ;  /* 0x0000002b000b7308 */ /* 0x010e680000001800 */
[----:B-1----:R-:W-:-:S08]  /*1bf0*/  DFMA R12, -R42, R10, 1 ;  /* 0x3ff000002a0c742b */ /* 0x002fd0000000010a */
[----:B------:R-:W-:-:S08]  /*1c00*/  DFMA R12, R12, R12, R12 ;  /* 0x0000000c0c0c722b */ /* 0x000fd0000000000c */
[----:B------:R-:W-:Y:S02]  /*1c10*/  DFMA R12, R10, R12, R10 ;  /* 0x0000000c0a0c722b */ /* 0x000fe4000000000a */
[----:B---3--:R-:W-:-:S06]  /*1c20*/  DADD R4, R38, -R8 ;  /* 0x0000000026047229 */ /* 0x008fcc0000000808 */
[----:B------:R-:W-:Y:S02]  /*1c30*/  DFMA R6, -R42, R12, 1 ;  /* 0x3ff000002a06742b */ /* 0x000fe4000000010c */
[----:B0-----:R-:W-:-:S06]  /*1c40*/  DFMA R46, -R4, R46, R22 ;  /* 0x0000002e042e722b */ /* 0x001fcc0000000116 */
        /* <DEDUP_REMOVED lines=13> */
.L_x_39:
[----:B------:R-:W-:Y:S05]  /*1d20*/  BSYNC.RECONVERGENT B0 ;  /* 0x0000000000007941 */ /* 0x000fea0003800200 */
.L_x_38:
[----:B------:R-:W0:Y:S02]  /*1d30*/  LDC.64 R6, c[0x0][0x3a8] ;  /* 0x0000ea00ff067b82 */ /* 0x000e240000000a00 */
[----:B0-----:R-:W-:-:S05]  /*1d40*/  IMAD.WIDE.U32 R2, R2, 0x8, R6 ;  /* 0x0000000802027825 */ /* 0x001fca00078e0006 */
[----:B------:R-:W-:Y:S01]  /*1d50*/  STG.E.64 desc[UR10][R2.64], R4 ;  /* 0x0000000402007986 */ /* 0x000fe2000c101b0a */
[----:B------:R-:W-:Y:S05]  /*1d60*/  EXIT ;  /* 0x000000000000794d */ /* 0x000fea0003800000 */
.L_x_33:
[----:B------:R-:W0:Y:S02]  /*1d70*/  LDC.64 R42, c[0x0][0x400] ;  /* 0x00010000ff2a7b82 */ /* 0x000e240000000a00 */
[----:B0-----:R-:W2:Y:S01]  /*1d80*/  LDG.E.64 R42, desc[UR10][R42.64] ;  /* 0x0000000a2a2a7981 */ /* 0x001ea2000c1e1b00 */
[----:B------:R-:W-:Y:S01]  /*1d90*/  HFMA2 R2, -RZ, RZ, 0, 5.9604644775390625e-08 ;  /* 0x00000001ff027431 */ /* 0x000fe200000001ff */
[----:B------:R-:W-:Y:S01]  /*1da0*/  FSETP.GEU.AND P1, PT, |R19|, 6.5827683646048100446e-37, PT ;  /* 0x036000001300780b */ /* 0x000fe20003f2e200 */
[----:B------:R-:W-:Y:S01]  /*1db0*/  BSSY.RECONVERGENT B0, `(.L_x_40) ;  /* 0x0000014000007945 */ /* 0x000fe20003800200 */
[----:B--2---:R-:W0:Y:S03]  /*1dc0*/  MUFU.RCP64H R3, R43 ;  /* 0x0000002b00037308 */ /* 0x004e260000001800 */
        /* <DEDUP_REMOVED lines=15> */
[----:B-----5:R-:W-:Y:S05]  /*1ec0*/  CALL.REL.NOINC `($__internal_0_$__cuda_sm20_div_rn_f64_full) ;  /* 0x0000000000f07944 */ /* 0x020fea0003c00000 */
[----:B------:R-:W-:Y:S02]  /*1ed0*/  IMAD.MOV.U32 R2, RZ, RZ, R50 ;  /* 0x000000ffff027224 */ /* 0x000fe400078e0032 */
[----:B------:R-:W-:-:S07]  /*1ee0*/  IMAD.MOV.U32 R3, RZ, RZ, R51 ;  /* 0x000000ffff037224 */ /* 0x000fce00078e0033 */
.L_x_41:
[----:B------:R-:W-:Y:S05]  /*1ef0*/  BSYNC.RECONVERGENT B0 ;  /* 0x0000000000007941 */ /* 0x000fea0003800200 */
.L_x_40:
[----:B------:R-:W0:Y:S08]  /*1f00*/  LDC.64 R10, c[0x0][0x398] ;  /* 0x0000e600ff0a7b82 */ /* 0x000e300000000a00 */
[----:B------:R-:W1:Y:S01]  /*1f10*/  LDC.64 R42, c[0x0][0x400] ;  /* 0x00010000ff2a7b82 */ /* 0x000e620000000a00 */
[----:B0-----:R0:W-:Y:S04]  /*1f20*/  STG.E.64 desc[UR10][R10.64+0xd80], R2 ;  /* 0x000d80020a007986 */ /* 0x0011e8000c101b0a */
[----:B-1----:R-:W2:Y:S01]  /*1f30*/  LDG.E.64 R42, desc[UR10][R42.64] ;  /* 0x0000000a2a2a7981 */ /* 0x002ea2000c1e1b00 */
[----:B------:R-:W-:Y:S01]  /*1f40*/  IMAD.MOV.U32 R4, RZ, RZ, 0x1 ;  /* 0x00000001ff047424 */ /* 0x000fe200078e00ff */
[----:B------:R-:W-:Y:S01]  /*1f50*/  FSETP.GEU.AND P1, PT, |R21|, 6.5827683646048100446e-37, PT ;  /* 0x036000001500780b */ /* 0x000fe20003f2e200 */
[----:B------:R-:W-:Y:S01]  /*1f60*/  BSSY.RECONVERGENT B0, `(.L_x_42) ;  /* 0x0000014000007945 */ /* 0x000fe20003800200 */
[----:B--2---:R-:W1:Y:S03]  /*1f70*/  MUFU.RCP64H R5, R43 ;  /* 0x0000002b00057308 */ /* 0x004e660000001800 */
[----:B-1----:R-:W-:-:S08]  /*1f80*/  DFMA R6, -R42, R4, 1 ;  /* 0x3ff000002a06742b */ /* 0x002fd00000000104 */
[----:B------:R-:W-:-:S08]  /*1f90*/  DFMA R6, R6, R6, R6 ;  /* 0x000000060606722b */ /* 0x000fd00000000006 */
[----:B------:R-:W-:-:S08]  /*1fa0*/  DFMA R6, R4, R6, R4 ;  /* 0x000000060406722b */ /* 0x000fd00000000004 */
[----:B------:R-:W-:-:S08]  /*1fb0*/  DFMA R4, -R42, R6, 1 ;  /* 0x3ff000002a04742b */ /* 0x000fd00000000106 */
[----:B------:R-:W-:-:S08]  /*1fc0*/  DFMA R4, R6, R4, R6 ;  /* 0x000000040604722b */ /* 0x000fd00000000006 */
[----:B------:R-:W-:-:S08]  /*1fd0*/  DMUL R6, R20, R4 ;  /* 0x0000000414067228 */ /* 0x000fd00000000000 */
[----:B------:R-:W-:-:S08]  /*1fe0*/  DFMA R8, -R42, R6, R20 ;  /* 0x000000062a08722b */ /* 0x000fd00000000114 */
[----:B0-----:R-:W-:-:S10]  /*1ff0*/  DFMA R2, R4, R8, R6 ;  /* 0x000000080402722b */ /* 0x001fd40000000006 */
        /* <DEDUP_REMOVED lines=8> */
[----:B------:R-:W-:Y:S01]  /*2080*/  MOV R2, R50 ;  /* 0x0000003200027202 */ /* 0x000fe20000000f00 */
[----:B------:R-:W-:-:S07]  /*2090*/  IMAD.MOV.U32 R3, RZ, RZ, R51 ;  /* 0x000000ffff037224 */ /* 0x000fce00078e0033 */
.L_x_43:
[----:B------:R-:W-:Y:S05]  /*20a0*/  BSYNC.RECONVERGENT B0 ;  /* 0x0000000000007941 */ /* 0x000fea0003800200 */
.L_x_42:
        /* <DEDUP_REMOVED lines=26> */
.L_x_45:
[----:B------:R-:W-:Y:S05]  /*2250*/  BSYNC.RECONVERGENT B0 ;  /* 0x0000000000007941 */ /* 0x000fea0003800200 */
.L_x_44:
[----:B------:R-:W0:Y:S02]  /*2260*/  LDC.64 R4, c[0x0][0x3a8] ;  /* 0x0000ea00ff047b82 */ /* 0x000e240000000a00 */
[----:B0-----:R-:W-:Y:S01]  /*2270*/  STG.E.64 desc[UR10][R4.64+0xd80], R2 ;  /* 0x000d800204007986 */ /* 0x001fe2000c101b0a */
[----:B------:R-:W-:Y:S05]  /*2280*/  EXIT ;  /* 0x000000000000794d */ /* 0x000fea0003800000 */
        .weak           $__internal_0_$__cuda_sm20_div_rn_f64_full
        .type           $__internal_0_$__cuda_sm20_div_rn_f64_full,@function
        .size           $__internal_0_$__cuda_sm20_div_rn_f64_full,($__internal_1_$__cuda_sm20_dsqrt_rn_f64_mediumpath_v1 - $__internal_0_$__cuda_sm20_div_rn_f64_full)
$__internal_0_$__cuda_sm20_div_rn_f64_full:
[C---:B------:R-:W-:Y:S01]  /*2290*/  FSETP.GEU.AND P0, PT, |R45|.reuse, 1.469367938527859385e-39, PT ;  /* 0x001000002d00780b */ /* 0x040fe20003f0e200 */
[----:B------:R-:W-:Y:S01]  /*22a0*/  IMAD.MOV.U32 R44, RZ, RZ, R42 ;  /* 0x000000ffff2c7224 */ /* 0x000fe200078e002a */
[----:B------:R-:W-:Y:S01]  /*22b0*/  LOP3.LUT R43, R45, 0x800fffff, RZ, 0xc0, !PT ;  /* 0x800fffff2d2b7812 */ /* 0x000fe200078ec0ff */
[----:B------:R-:W-:Y:S01]  /*22c0*/  IMAD.MOV.U32 R54, RZ, RZ, 0x1 ;  /* 0x00000001ff367424 */ /* 0x000fe200078e00ff */
[----:B------:R-:W-:Y:S01]  /*22d0*/  FSETP.GEU.AND P5, PT, |R47|, 1.469367938527859385e-39, PT ;  /* 0x001000002f00780b */ /* 0x000fe20003fae200 */
[----:B------:R-:W-:Y:S01]  /*22e0*/  BSSY.RECONVERGENT B1, `(.L_x_46) ;  /* 0x0000052000017945 */ /* 0x000fe20003800200 */
[----:B------:R-:W-:Y:S02]  /*22f0*/  LOP3.LUT R43, R43, 0x3ff00000, RZ, 0xfc, !PT ;  /* 0x3ff000002b2b7812 */ /* 0x000fe400078efcff */
[----:B------:R-:W-:Y:S02]  /*2300*/  LOP3.LUT R50, R47, 0x7ff00000, RZ, 0xc0, !PT ;  /* 0x7ff000002f327812 */ /* 0x000fe400078ec0ff */
[----:B------:R-:W-:-:S03]  /*2310*/  MOV R51, 0x1ca00000 ;  /* 0x1ca0000000337802 */ /* 0x000fc60000000f00 */
[----:B------:R-:W-:Y:S01]  /*2320*/  @!P0 DMUL R42, R44, 8.98846567431157953865e+307 ;  /* 0x7fe000002c2a8828 */ /* 0x000fe20000000000 */
[----:B------:R-:W-:-:S03]  /*2330*/  IMAD.MOV.U32 R52, RZ, RZ, R50 ;  /* 0x000000ffff347224 */ /* 0x000fc600078e0032 */
[C---:B------:R-:W-:Y:S02]  /*2340*/  @!P5 LOP3.LUT R53, R45.reuse, 0x7ff00000, RZ, 0xc0, !PT ;  /* 0x7ff000002d35d812 */ /* 0x040fe400078ec0ff */
[----:B------:R-:W0:Y:S02]  /*2350*/  MUFU.RCP64H R55, R43 ;  /* 0x0000002b00377308 */ /* 0x000e240000001800 */
[C---:B------:R-:W-:Y:S02]  /*2360*/  @!P5 ISETP.GE.U32.AND P6, PT, R50.reuse, R53, PT ;  /* 0x000000353200d20c */ /* 0x040fe40003fc6070 */
[----:B------:R-:W-:Y:S02]  /*2370*/  LOP3.LUT R53, R45, 0x7ff00000, RZ, 0xc0, !PT ;  /* 0x7ff000002d357812 */ /* 0x000fe400078ec0ff */
[----:B------:R-:W-:Y:S02]  /*2380*/  @!P5 SEL R57, R51, 0x63400000, !P6 ;  /* 0x634000003339d807 */ /* 0x000fe40007000000 */
[----:B------:R-:W-:-:S02]  /*2390*/  ISETP.GE.U32.AND P6, PT, R50, R53, PT ;  /* 0x000000353200720c */ /* 0x000fc40003fc6070 */
[----:B------:R-:W-:Y:S02]  /*23a0*/  @!P5 LOP3.LUT R62, R57, 0x80000000, R47, 0xf8, !PT ;  /* 0x80000000393ed812 */ /* 0x000fe400078ef82f */
[----:B------:R-:W-:Y:S02]  /*23b0*/  @!P0 LOP3.LUT R53, R43, 0x7ff00000, RZ, 0xc0, !PT ;  /* 0x7ff000002b358812 */ /* 0x000fe400078ec0ff */
[----:B------:R-:W-:Y:S01]  /*23c0*/  @!P5 LOP3.LUT R63, R62, 0x100000, RZ, 0xfc, !PT ;  /* 0x001000003e3fd812 */ /* 0x000fe200078efcff */
[----:B------:R-:W-:Y:S01]  /*23d0*/  @!P5 IMAD.MOV.U32 R62, RZ, RZ, RZ ;  /* 0x000000ffff3ed224 */ /* 0x000fe200078e00ff */
[----:B0-----:R-:W-:-:S08]  /*23e0*/  DFMA R48, R54, -R42, 1 ;  /* 0x3ff000003630742b */ /* 0x001fd0000000082a */
[----:B------:R-:W-:-:S08]  /*23f0*/  DFMA R48, R48, R48, R48 ;  /* 0x000000303030722b */ /* 0x000fd00000000030 */
[----:B------:R-:W-:Y:S01]  /*2400*/  DFMA R54, R54, R48, R54 ;  /* 0x000000303636722b */ /* 0x000fe20000000036 */
[----:B------:R-:W-:Y:S01]  /*2410*/  SEL R49, R51, 0x63400000, !P6 ;  /* 0x6340000033317807 */ /* 0x000fe20007000000 */
[----:B------:R-:W-:-:S03]  /*2420*/  IMAD.MOV.U32 R48, RZ, RZ, R46 ;  /* 0x000000ffff307224 */ /* 0x000fc600078e002e */
[----:B------:R-:W-:-:S03]  /*2430*/  LOP3.LUT R49, R49, 0x800fffff, R47, 0xf8, !PT ;  /* 0x800fffff31317812 */ /* 0x000fc600078ef82f */
[----:B------:R-:W-:-:S03]  /*2440*/  DFMA R56, R54, -R42, 1 ;  /* 0x3ff000003638742b */ /* 0x000fc6000000082a */
[----:B------:R-:W-:-:S05]  /*2450*/  @!P5 DFMA R48, R48, 2, -R62 ;  /* 0x400000003030d82b */ /* 0x000fca000000083e */
[----:B------:R-:W-:-:S05]  /*2460*/  DFMA R56, R54, R56, R54 ;  /* 0x000000383638722b */ /* 0x000fca0000000036 */
[----:B------:R-:W-:-:S03]  /*2470*/  @!P5 LOP3.LUT R52, R49, 0x7ff00000, RZ, 0xc0, !PT ;  /* 0x7ff000003134d812 */ /* 0x000fc600078ec0ff */
[----:B------:R-:W-:-:S08]  /*2480*/  DMUL R54, R56, R48 ;  /* 0x0000003038367228 */ /* 0x000fd00000000000 */
[----:B------:R-:W-:-:S08]  /*2490*/  DFMA R62, R54, -R42, R48 ;  /* 0x8000002a363e722b */ /* 0x000fd00000000030 */
[----:B------:R-:W-:Y:S01]  /*24a0*/  DFMA R62, R56, R62, R54 ;  /* 0x0000003e383e722b */ /* 0x000fe20000000036 */
[----:B------:R-:W-:-:S05]  /*24b0*/  VIADD R54, R52, 0xffffffff ;  /* 0xffffffff34367836 */ /* 0x000fca0000000000 */
[----:B------:R-:W-:Y:S01]  /*24c0*/  ISETP.GT.U32.AND P0, PT, R54, 0x7feffffe, PT ;  /* 0x7feffffe3600780c */ /* 0x000fe20003f04070 */
[----:B------:R-:W-:-:S05]  /*24d0*/  VIADD R54, R53, 0xffffffff ;  /* 0xffffffff35367836 */ /* 0x000fca0000000000 */
[----:B------:R-:W-:-:S13]  /*24e0*/  ISETP.GT.U32.OR P0, PT, R54, 0x7feffffe, P0 ;  /* 0x7feffffe3600780c */ /* 0x000fda0000704470 */
[----:B------:R-:W-:Y:S05]  /*24f0*/  @P0 BRA `(.L_x_47) ;  /* 0x00000000006c0947 */ /* 0x000fea0003800000 */
[----:B------:R-:W-:Y:S01]  /*2500*/  LOP3.LUT R47, R45, 0x7ff00000, RZ, 0xc0, !PT ;  /* 0x7ff000002d2f7812 */ /* 0x000fe200078ec0ff */
[----:B------:R-:W-:-:S03]  /*2510*/  IMAD.MOV.U32 R52, RZ, RZ, RZ ;  /* 0x000000ffff347224 */ /* 0x000fc600078e00ff */
[CC--:B------:R-:W-:Y:S02]  /*2520*/  VIADDMNMX R46, R50.reuse, -R47.reuse, 0xb9600000, !PT ;  /* 0xb9600000322e7446 */ /* 0x0c0fe4000780092f */
[----:B------:R-:W-:Y:S02]  /*2530*/  ISETP.GE.U32.AND P0, PT, R50, R47, PT ;  /* 0x0000002f3200720c */ /* 0x000fe40003f06070 */
[----:B------:R-:W-:Y:S02]  /*2540*/  VIMNMX R46, PT, PT, R46, 0x46a00000, PT ;  /* 0x46a000002e2e7848 */ /* 0x000fe40003fe0100 */
[----:B------:R-:W-:-:S05]  /*2550*/  SEL R51, R51, 0x63400000, !P0 ;  /* 0x6340000033337807 */ /* 0x000fca0004000000 */
[----:B------:R-:W-:-:S04]  /*2560*/  IMAD.IADD R46, R46, 0x1, -R51 ;  /* 0x000000012e2e7824 */ /* 0x000fc800078e0a33 */
[----:B------:R-:W-:-:S06]  /*2570*/  VIADD R53, R46, 0x7fe00000 ;  /* 0x7fe000002e357836 */ /* 0x000fcc0000000000 */
[----:B------:R-:W-:-:S10]  /*2580*/  DMUL R50, R62, R52 ;  /* 0x000000343e327228 */ /* 0x000fd40000000000 */
[----:B------:R-:W-:-:S13]  /*2590*/  FSETP.GTU.AND P0, PT, |R51|, 1.469367938527859385e-39, PT ;  /* 0x001000003300780b */ /* 0x000fda0003f0c200 */
[----:B------:R-:W-:Y:S05]  /*25a0*/  @P0 BRA `(.L_x_48) ;  /* 0x0000000000940947 */ /* 0x000fea0003800000 */
[----:B------:R-:W-:Y:S01]  /*25b0*/  DFMA R42, R62, -R42, R48 ;  /* 0x8000002a3e2a722b */ /* 0x000fe20000000030 */
[----:B------:R-:W-:-:S09]  /*25c0*/  IMAD.MOV.U32 R52, RZ, RZ, RZ ;  /* 0x000000ffff347224 */ /* 0x000fd200078e00ff */
[C---:B------:R-:W-:Y:S02]  /*25d0*/  FSETP.NEU.AND P0, PT, R43.reuse, RZ, PT ;  /* 0x000000ff2b00720b */ /* 0x040fe40003f0d000 */
[----:B------:R-:W-:-:S04]  /*25e0*/  LOP3.LUT R45, R43, 0x80000000, R45, 0x48, !PT ;  /* 0x800000002b2d7812 */ /* 0x000fc800078e482d */
[----:B------:R-:W-:-:S07]  /*25f0*/  LOP3.LUT R53, R45, R53, RZ, 0xfc, !PT ;  /* 0x000000352d357212 */ /* 0x000fce00078efcff */
[----:B------:R-:W-:Y:S05]  /*2600*/  @!P0 BRA `(.L_x_48) ;  /* 0x00000000007c8947 */ /* 0x000fea0003800000 */
[----:B------:R-:W-:Y:S01]  /*2610*/  IADD3 R43, PT, PT, -R46, RZ, RZ ;  /* 0x000000ff2e2b7210 */ /* 0x000fe20007ffe1ff */
[----:B------:R-:W-:Y:S01]  /*2620*/  IMAD.MOV.U32 R42, RZ, RZ, RZ ;  /* 0x000000ffff2a7224 */ /* 0x000fe200078e00ff */
[----:B------:R-:W-:-:S05]  /*2630*/  DMUL.RP R52, R62, R52 ;  /* 0x000000343e347228 */ /* 0x000fca0000008000 */
[----:B------:R-:W-:-:S05]  /*2640*/  DFMA R42, R50, -R42, R62 ;  /* 0x8000002a322a722b */ /* 0x000fca000000003e */
[----:B------:R-:W-:Y:S02]  /*2650*/  LOP3.LUT R45, R53, R45, RZ, 0x3c, !PT ;  /* 0x0000002d352d7212 */ /* 0x000fe400078e3cff */
[----:B------:R-:W-:-:S04]  /*2660*/  IADD3 R42, PT, PT, -R46, -0x43300000, RZ ;  /* 0xbcd000002e2a7810 */ /* 0x000fc80007ffe1ff */
[----:B------:R-:W-:-:S04]  /*2670*/  FSETP.NEU.AND P0, PT, |R43|, R42, PT ;  /* 0x0000002a2b00720b */ /* 0x000fc80003f0d200 */
[----:B------:R-:W-:Y:S02]  /*2680*/  FSEL R50, R52, R50, !P0 ;  /* 0x0000003234327208 */ /* 0x000fe40004000000 */
[----:B------:R-:W-:Y:S01]  /*2690*/  FSEL R51, R45, R51, !P0 ;  /* 0x000000332d337208 */ /* 0x000fe20004000000 */
[----:B------:R-:W-:Y:S06]  /*26a0*/  BRA `(.L_x_48) ;  /* 0x0000000000547947 */ /* 0x000fec0003800000 */
.L_x_47:
[----:B------:R-:W-:-:S14]  /*26b0*/  DSETP.NAN.AND P0, PT, R46, R46, PT ;  /* 0x0000002e2e00722a */ /* 0x000fdc0003f08000 */
[----:B------:R-:W-:Y:S05]  /*26c0*/  @P0 BRA `(.L_x_49) ;  /* 0x0000000000440947 */ /* 0x000fea0003800000 */
[----:B------:R-:W-:-:S14]  /*26d0*/  DSETP.NAN.AND P0, PT, R44, R44, PT ;  /* 0x0000002c2c00722a */ /* 0x000fdc0003f08000 */
[----:B------:R-:W-:Y:S05]  /*26e0*/  @P0 BRA `(.L_x_50) ;  /* 0x0000000000300947 */ /* 0x000fea0003800000 */
[----:B------:R-:W-:Y:S01]  /*26f0*/  ISETP.NE.AND P0, PT, R52, R53, PT ;  /* 0x000000353400720c */ /* 0x000fe20003f05270 */
[----:B------:R-:W-:Y:S02]  /*2700*/  IMAD.MOV.U32 R50, RZ, RZ, 0x0 ;  /* 0x00000000ff327424 */ /* 0x000fe400078e00ff */
[----:B------:R-:W-:-:S10]  /*2710*/  IMAD.MOV.U32 R51, RZ, RZ, -0x80000 ;  /* 0xfff80000ff337424 */ /* 0x000fd400078e00ff */
[----:B------:R-:W-:Y:S05]  /*2720*/  @!P0 BRA `(.L_x_48) ;  /* 0x0000000000348947 */ /* 0x000fea0003800000 */
[----:B------:R-:W-:Y:S02]  /*2730*/  ISETP.NE.AND P0, PT, R52, 0x7ff00000, PT ;  /* 0x7ff000003400780c */ /* 0x000fe40003f05270 */
[----:B------:R-:W-:Y:S02]  /*2740*/  LOP3.LUT R51, R47, 0x80000000, R45, 0x48, !PT ;  /* 0x800000002f337812 */ /* 0x000fe400078e482d */
[----:B------:R-:W-:-:S13]  /*2750*/  ISETP.EQ.OR P0, PT, R53, RZ, !P0 ;  /* 0x000000ff3500720c */ /* 0x000fda0004702670 */
[----:B------:R-:W-:Y:S01]  /*2760*/  @P0 LOP3.LUT R42, R51, 0x7ff00000, RZ, 0xfc, !PT ;  /* 0x7ff00000332a0812 */ /* 0x000fe200078efcff */
[----:B------:R-:W-:Y:S02]  /*2770*/  @!P0 IMAD.MOV.U32 R50, RZ, RZ, RZ ;  /* 0x000000ffff328224 */ /* 0x000fe400078e00ff */
[----:B------:R-:W-:Y:S02]  /*2780*/  @P0 IMAD.MOV.U32 R50, RZ, RZ, RZ ;  /* 0x000000ffff320224 */ /* 0x000fe400078e00ff */
[----:B------:R-:W-:Y:S01]  /*2790*/  @P0 IMAD.MOV.U32 R51, RZ, RZ, R42 ;  /* 0x000000ffff330224 */ /* 0x000fe200078e002a */
[----:B------:R-:W-:Y:S06]  /*27a0*/  BRA `(.L_x_48) ;  /* 0x0000000000147947 */ /* 0x000fec0003800000 */
.L_x_50:
[----:B------:R-:W-:Y:S01]  /*27b0*/  LOP3.LUT R51, R45, 0x80000, RZ, 0xfc, !PT ;  /* 0x000800002d337812 */ /* 0x000fe200078efcff */
[----:B------:R-:W-:Y:S01]  /*27c0*/  IMAD.MOV.U32 R50, RZ, RZ, R44 ;  /* 0x000000ffff327224 */ /* 0x000fe200078e002c */
[----:B------:R-:W-:Y:S06]  /*27d0*/  BRA `(.L_x_48) ;  /* 0x0000000000087947 */ /* 0x000fec0003800000 */
.L_x_49:
[----:B------:R-:W-:Y:S01]  /*27e0*/  LOP3.LUT R51, R47, 0x80000, RZ, 0xfc, !PT ;  /* 0x000800002f337812 */ /* 0x000fe200078efcff */
[----:B------:R-:W-:-:S07]  /*27f0*/  IMAD.MOV.U32 R50, RZ, RZ, R46 ;  /* 0x000000ffff327224 */ /* 0x000fce00078e002e */
.L_x_48:
[----:B------:R-:W-:Y:S05]  /*2800*/  BSYNC.RECONVERGENT B1 ;  /* 0x0000000000017941 */ /* 0x000fea0003800200 */
.L_x_46:
[----:B------:R-:W-:Y:S01]  /*2810*/  IMAD.MOV.U32 R42, RZ, RZ, R0 ;  /* 0x000000ffff2a7224 */ /* 0x000fe200078e0000 */
[----:B------:R-:W-:-:S04]  /*2820*/  MOV R43, 0x0 ;  /* 0x00000000002b7802 */ /* 0x000fc80000000f00 */
[----:B------:R-:W-:Y:S05]  /*2830*/  RET.REL.NODEC R42 `(_Z19Acceleration_periodPdS_S_S_S_S_S_S_S_S_S_dS_S_S_dS_) ;  /* 0xffffffd42af07950 */ /* 0x000fea0003c3ffff */
        .weak           $__internal_1_$__cuda_sm20_dsqrt_rn_f64_mediumpath_v1
        .type           $__internal_1_$__cuda_sm20_dsqrt_rn_f64_mediumpath_v1,@function
        .size           $__internal_1_$__cuda_sm20_dsqrt_rn_f64_mediumpath_v1,($_Z19Acceleration_periodPdS_S_S_S_S_S_S_S_S_S_dS_S_S_dS_$__internal_accurate_pow - $__internal_1_$__cuda_sm20_dsqrt_rn_f64_mediumpath_v1)
$__internal_1_$__cuda_sm20_dsqrt_rn_f64_mediumpath_v1:
[----:B------:R-:W-:Y:S01]  /*2840*/  ISETP.GE.U32.AND P0, PT, R6, -0x3400000, PT ;  /* 0xfcc000000600780c */ /* 0x000fe20003f06070 */
[----:B------:R-:W-:Y:S01]  /*2850*/  BSSY.RECONVERGENT B1, `(.L_x_51) ;  /* 0x0000028000017945 */ /* 0x000fe20003800200 */
[----:B------:R-:W-:Y:S02]  /*2860*/  IMAD.MOV.U32 R42, RZ, RZ, R44 ;  /* 0x000000ffff2a7224 */ /* 0x000fe400078e002c */
[----:B------:R-:W-:Y:S02]  /*2870*/  IMAD.MOV.U32 R6, RZ, RZ, R48 ;  /* 0x000000ffff067224 */ /* 0x000fe400078e0030 */
[----:B------:R-:W-:Y:S02]  /*2880*/  IMAD.MOV.U32 R7, RZ, RZ, R49 ;  /* 0x000000ffff077224 */ /* 0x000fe400078e0031 */
[----:B------:R-:W-:Y:S02]  /*2890*/  IMAD.MOV.U32 R8, RZ, RZ, R4 ;  /* 0x000000ffff087224 */ /* 0x000fe400078e0004 */
[----:B------:R-:W-:-:S03]  /*28a0*/  IMAD.MOV.U32 R9, RZ, RZ, R5 ;  /* 0x000000ffff097224 */ /* 0x000fc600078e0005 */
[----:B------:R-:W-:Y:S05]  /*28b0*/  @!P0 BRA `(.L_x_52) ;  /* 0x0000000000208947 */ /* 0x000fea0003800000 */
[----:B------:R-:W-:-:S10]  /*28c0*/  DFMA.RM R6, R6, R42, R46 ;  /* 0x0000002a0606722b */ /* 0x000fd4000000402e */
[----:B------:R-:W-:-:S05]  /*28d0*/  IADD3 R42, P0, PT, R6, 0x1, RZ ;  /* 0x00000001062a7810 */ /* 0x000fca0007f1e0ff */
[----:B------:R-:W-:-:S06]  /*28e0*/  IMAD.X R43, RZ, RZ, R7, P0 ;  /* 0x000000ffff2b7224 */ /* 0x000fcc00000e0607 */
[----:B------:R-:W-:-:S08]  /*28f0*/  DFMA.RP R8, -R6, R42, R8 ;  /* 0x0000002a0608722b */ /* 0x000fd00000008108 */
[----:B------:R-:W-:-:S06]  /*2900*/  DSETP.GT.AND P0, PT, R8, RZ, PT ;  /* 0x000000ff0800722a */ /* 0x000fcc0003f04000 */
[----:B------:R-:W-:Y:S02]  /*2910*/  FSEL R6, R42, R6, P0 ;  /* 0x000000062a067208 */ /* 0x000fe40000000000 */
[----:B------:R-:W-:Y:S01]  /*2920*/  FSEL R7, R43, R7, P0 ;  /* 0x000000072b077208 */ /* 0x000fe20000000000 */
[----:B------:R-:W-:Y:S06]  /*2930*/  BRA `(.L_x_53) ;  /* 0x0000000000647947 */ /* 0x000fec0003800000 */
.L_x_52:
[----:B------:R-:W-:-:S14]  /*2940*/  DSETP.NE.AND P0, PT, R8, RZ, PT ;  /* 0x000000ff0800722a */ /* 0x000fdc0003f05000 */
[----:B------:R-:W-:Y:S05]  /*2950*/  @!P0 BRA `(.L_x_54) ;  /* 0x0000000000588947 */ /* 0x000fea0003800000 */
[----:B------:R-:W-:-:S13]  /*2960*/  ISETP.GE.AND P0, PT, R9, RZ, PT ;  /* 0x000000ff0900720c */ /* 0x000fda0003f06270 */
[----:B------:R-:W-:Y:S02]  /*2970*/  @!P0 IMAD.MOV.U32 R6, RZ, RZ, 0x0 ;  /* 0x00000000ff068424 */ /* 0x000fe400078e00ff */
[----:B------:R-:W-:Y:S01]  /*2980*/  @!P0 IMAD.MOV.U32 R7, RZ, RZ, -0x80000 ;  /* 0xfff80000ff078424 */ /* 0x000fe200078e00ff */
[----:B------:R-:W-:Y:S06]  /*2990*/  @!P0 BRA `(.L_x_53) ;  /* 0x00000000004c8947 */ /* 0x000fec0003800000 */
[----:B------:R-:W-:-:S13]  /*29a0*/  ISETP.GT.AND P0, PT, R9, 0x7fefffff, PT ;  /* 0x7fefffff0900780c */ /* 0x000fda0003f04270 */
[----:B------:R-:W-:Y:S05]  /*29b0*/  @P0 BRA `(.L_x_54) ;  /* 0x0000000000400947 */ /* 0x000fea0003800000 */
[----:B------:R-:W-:Y:S01]  /*29c0*/  DMUL R6, R8, 8.11296384146066816958e+31 ;  /* 0x4690000008067828 */ /* 0x000fe20000000000 */
[----:B------:R-:W-:Y:S01]  /*29d0*/  MOV R44, 0x0 ;  /* 0x00000000002c7802 */ /* 0x000fe20000000f00 */
[----:B------:R-:W-:Y:S02]  /*29e0*/  IMAD.MOV.U32 R8, RZ, RZ, RZ ;  /* 0x000000ffff087224 */ /* 0x000fe400078e00ff */
[----:B------:R-:W-:Y:S02]  /*29f0*/  IMAD.MOV.U32 R45, RZ, RZ, 0x3fd80000 ;  /* 0x3fd80000ff2d7424 */ /* 0x000fe400078e00ff */
[----:B------:R-:W0:Y:S02]  /*2a00*/  MUFU.RSQ64H R9, R7 ;  /* 0x0000000700097308 */ /* 0x000e240000001c00 */
[----:B0-----:R-:W-:-:S08]  /*2a10*/  DMUL R42, R8, R8 ;  /* 0x00000008082a7228 */ /* 0x001fd00000000000 */
[----:B------:R-:W-:-:S08]  /*2a20*/  DFMA R42, R6, -R42, 1 ;  /* 0x3ff00000062a742b */ /* 0x000fd0000000082a */
[----:B------:R-:W-:Y:S02]  /*2a30*/  DFMA R44, R42, R44, 0.5 ;  /* 0x3fe000002a2c742b */ /* 0x000fe4000000002c */
[----:B------:R-:W-:-:S08]  /*2a40*/  DMUL R42, R8, R42 ;  /* 0x0000002a082a7228 */ /* 0x000fd00000000000 */
[----:B------:R-:W-:-:S08]  /*2a50*/  DFMA R42, R44, R42, R8 ;  /* 0x0000002a2c2a722b */ /* 0x000fd00000000008 */
[----:B------:R-:W-:Y:S02]  /*2a60*/  DMUL R8, R6, R42 ;  /* 0x0000002a06087228 */ /* 0x000fe40000000000 */
[----:B------:R-:W-:-:S06]  /*2a70*/  VIADD R43, R43, 0xfff00000 ;  /* 0xfff000002b2b7836 */ /* 0x000fcc0000000000 */
[----:B------:R-:W-:-:S08]  /*2a80*/  DFMA R44, R8, -R8, R6 ;  /* 0x80000008082c722b */ /* 0x000fd00000000006 */
[----:B------:R-:W-:-:S10]  /*2a90*/  DFMA R6, R42, R44, R8 ;  /* 0x0000002c2a06722b */ /* 0x000fd40000000008 */
[----:B------:R-:W-:Y:S01]  /*2aa0*/  VIADD R7, R7, 0xfcb00000 ;  /* 0xfcb0000007077836 */ /* 0x000fe20000000000 */
[----:B------:R-:W-:Y:S06]  /*2ab0*/  BRA `(.L_x_53) ;  /* 0x0000000000047947 */ /* 0x000fec0003800000 */
.L_x_54:
[----:B------:R-:W-:-:S11]  /*2ac0*/  DADD R6, R8, R8 ;  /* 0x0000000008067229 */ /* 0x000fd60000000008 */
.L_x_53:
[----:B------:R-:W-:Y:S05]  /*2ad0*/  BSYNC.RECONVERGENT B1 ;  /* 0x0000000000017941 */ /* 0x000fea0003800200 */
.L_x_51:
[----:B------:R-:W-:Y:S02]  /*2ae0*/  IMAD.MOV.U32 R8, RZ, RZ, R6 ;  /* 0x000000ffff087224 */ /* 0x000fe400078e0006 */
[----:B------:R-:W-:Y:S02]  /*2af0*/  IMAD.MOV.U32 R9, RZ, RZ, R7 ;  /* 0x000000ffff097224 */ /* 0x000fe400078e0007 */
[----:B------:R-:W-:Y:S02]  /*2b00*/  IMAD.MOV.U32 R6, RZ, RZ, R0 ;  /* 0x000000ffff067224 */ /* 0x000fe400078e0000 */
[----:B------:R-:W-:-:S04]  /*2b10*/  IMAD.MOV.U32 R7, RZ, RZ, 0x0 ;  /* 0x00000000ff077424 */ /* 0x000fc800078e00ff */
[----:B------:R-:W-:Y:S05]  /*2b20*/  RET.REL.NODEC R6 `(_Z19Acceleration_periodPdS_S_S_S_S_S_S_S_S_S_dS_S_S_dS_) ;  /* 0xffffffd406347950 */ /* 0x000fea0003c3ffff */
        .type           $_Z19Acceleration_periodPdS_S_S_S_S_S_S_S_S_S_dS_S_S_dS_$__internal_accurate_pow,@function
        .size           $_Z19Acceleration_periodPdS_S_S_S_S_S_S_S_S_S_dS_S_S_dS_$__internal_accurate_pow,(.L_x_77 - $_Z19Acceleration_periodPdS_S_S_S_S_S_S_S_S_S_dS_S_S_dS_$__internal_accurate_pow)
$_Z19Acceleration_periodPdS_S_S_S_S_S_S_S_S_S_dS_S_S_dS_$__internal_accurate_pow:
[----:B------:R-:W-:Y:S01]  /*2b30*/  ISETP.GT.U32.AND P5, PT, R47, 0xfffff, PT ;  /* 0x000fffff2f00780c */ /* 0x000fe20003fa4070 */
[----:B------:R-:W-:Y:S01]  /*2b40*/  IMAD.MOV.U32 R46, RZ, RZ, R48 ;  /* 0x000000ffff2e7224 */ /* 0x000fe200078e0030 */
[----:B------:R-:W-:Y:S01]  /*2b50*/  MOV R42, R47 ;  /* 0x0000002f002a7202 */ /* 0x000fe20000000f00 */
[----:B------:R-:W-:Y:S01]  /*2b60*/  IMAD.MOV.U32 R44, RZ, RZ, RZ ;  /* 0x000000ffff2c7224 */ /* 0x000fe200078e00ff */
[----:B------:R-:W-:Y:S01]  /*2b70*/  UMOV UR18, 0x7d2cafe2 ;  /* 0x7d2cafe200127882 */ /* 0x000fe20000000000 */
[----:B------:R-:W-:Y:S01]  /*2b80*/  UMOV UR19, 0x3eb0f5ff ;  /* 0x3eb0f5ff00137882 */ /* 0x000fe20000000000 */
[----:B------:R-:W-:Y:S01]  /*2b90*/  SHF.R.U32.HI R62, RZ, 0x14, R47 ;  /* 0x00000014ff3e7819 */ /* 0x000fe2000001162f */
[----:B------:R-:W-:Y:S01]  /*2ba0*/  UMOV UR20, 0x3b39803f ;  /* 0x3b39803f00147882 */ /* 0x000fe20000000000 */
[----:B------:R-:W-:-:S05]  /*2bb0*/  UMOV UR21, 0x3c7abc9e ;  /* 0x3c7abc9e00157882 */ /* 0x000fca0000000000 */
[----:B------:R-:W-:-:S10]  /*2bc0*/  @!P5 DMUL R52, R46, 1.80143985094819840000e+16 ;  /* 0x435000002e34d828 */ /* 0x000fd40000000000 */
[----:B------:R-:W-:Y:S01]  /*2bd0*/  @!P5 IMAD.MOV.U32 R42, RZ, RZ, R53 ;  /* 0x000000ffff2ad224 */ /* 0x000fe200078e0035 */
[----:B------:R-:W-:Y:S01]  /*2be0*/  @!P5 LEA.HI R62, R53, 0xffffffca, RZ, 0xc ;  /* 0xffffffca353ed811 */ /* 0x000fe200078f60ff */
[----:B------:R-:W-:-:S03]  /*2bf0*/  @!P5 IMAD.MOV.U32 R48, RZ, RZ, R52 ;  /* 0x000000ffff30d224 */ /* 0x000fc600078e0034 */
[----:B------:R-:W-:-:S04]  /*2c00*/  LOP3.LUT R42, R42, 0x800fffff, RZ, 0xc0, !PT ;  /* 0x800fffff2a2a7812 */ /* 0x000fc800078ec0ff */
[----:B------:R-:W-:-:S04]  /*2c10*/  LOP3.LUT R49, R42, 0x3ff00000, RZ, 0xfc, !PT ;  /* 0x3ff000002a317812 */ /* 0x000fc800078efcff */
[----:B------:R-:W-:-:S13]  /*2c20*/  ISETP.GE.U32.AND P6, PT, R49, 0x3ff6a09f, PT ;  /* 0x3ff6a09f3100780c */ /* 0x000fda0003fc6070 */
[----:B------:R-:W-:-:S04]  /*2c30*/  @P6 VIADD R43, R49, 0xfff00000 ;  /* 0xfff00000312b6836 */ /* 0x000fc80000000000 */
[----:B------:R-:W-:-:S06]  /*2c40*/  @P6 IMAD.MOV.U32 R49, RZ, RZ, R43 ;  /* 0x000000ffff316224 */ /* 0x000fcc00078e002b */
[C---:B------:R-:W-:Y:S02]  /*2c50*/  DADD R50, R48.reuse, 1 ;  /* 0x3ff0000030327429 */ /* 0x040fe40000000000 */
[----:B------:R-:W-:-:S04]  /*2c60*/  DADD R48, R48, -1 ;  /* 0xbff0000030307429 */ /* 0x000fc80000000000 */
[----:B------:R-:W0:Y:S02]  /*2c70*/  MUFU.RCP64H R45, R51 ;  /* 0x00000033002d7308 */ /* 0x000e240000001800 */
[----:B0-----:R-:W-:Y:S01]  /*2c80*/  DFMA R42, -R50, R44, 1 ;  /* 0x3ff00000322a742b */ /* 0x001fe2000000012c */
[----:B------:R-:W-:Y:S02]  /*2c90*/  IMAD.MOV.U32 R50, RZ, RZ, 0x41ad3b5a ;  /* 0x41ad3b5aff327424 */ /* 0x000fe400078e00ff */
[----:B------:R-:W-:-:S05]  /*2ca0*/  IMAD.MOV.U32 R51, RZ, RZ, 0x3ed0f5d2 ;  /* 0x3ed0f5d2ff337424 */ /* 0x000fca00078e00ff */
[----:B------:R-:W-:-:S08]  /*2cb0*/  DFMA R42, R42, R42, R42 ;  /* 0x0000002a2a2a722b */ /* 0x000fd0000000002a */
[----:B------:R-:W-:-:S08]  /*2cc0*/  DFMA R44, R44, R42, R44 ;  /* 0x0000002a2c2c722b */ /* 0x000fd0000000002c */
[----:B------:R-:W-:-:S08]  /*2cd0*/  DMUL R42, R48, R44 ;  /* 0x0000002c302a7228 */ /* 0x000fd00000000000 */
[----:B------:R-:W-:-:S08]  /*2ce0*/  DFMA R42, R48, R44, R42 ;  /* 0x0000002c302a722b */ /* 0x000fd0000000002a */
[----:B------:R-:W-:-:S08]  /*2cf0*/  DADD R54, R48, -R42 ;  /* 0x0000000030367229 */ /* 0x000fd0000000082a */
[----:B------:R-:W-:-:S08]  /*2d00*/  DADD R54, R54, R54 ;  /* 0x0000000036367229 */ /* 0x000fd00000000036 */
[-C--:B------:R-:W-:Y:S02]  /*2d10*/  DFMA R54, R48, -R42.reuse, R54 ;  /* 0x8000002a3036722b */ /* 0x080fe40000000036 */
[----:B------:R-:W-:-:S06]  /*2d20*/  DMUL R48, R42, R42 ;  /* 0x0000002a2a307228 */ /* 0x000fcc0000000000 */
[----:B------:R-:W-:Y:S02]  /*2d30*/  DMUL R44, R44, R54 ;  /* 0x000000362c2c7228 */ /* 0x000fe40000000000 */
[----:B------:R-:W-:Y:S01]  /*2d40*/  DFMA R50, R48, UR18, R50 ;  /* 0x0000001230327c2b */ /* 0x000fe20008000032 */
[----:B------:R-:W-:Y:S01]  /*2d50*/  UMOV UR18, 0x75488a3f ;  /* 0x75488a3f00127882 */ /* 0x000fe20000000000 */
[----:B------:R-:W-:-:S06]  /*2d60*/  UMOV UR19, 0x3ef3b20a ;  /* 0x3ef3b20a00137882 */ /* 0x000fcc0000000000 */
[----:B------:R-:W-:Y:S01]  /*2d70*/  DFMA R50, R48, R50, UR18 ;  /* 0x0000001230327e2b */ /* 0x000fe20008000032 */
        /* <DEDUP_REMOVED lines=14> */
[----:B------:R-:W-:-:S08]  /*2e60*/  DFMA R46, R48, R50, UR18 ;  /* 0x00000012302e7e2b */ /* 0x000fd00008000032 */
[----:B------:R-:W-:Y:S01]  /*2e70*/  DADD R52, -R46, UR18 ;  /* 0x000000122e347e29 */ /* 0x000fe20008000100 */
[----:B------:R-:W-:Y:S01]  /*2e80*/  UMOV UR18, 0xb9e7b0 ;  /* 0x00b9e7b000127882 */ /* 0x000fe20000000000 */
[----:B------:R-:W-:-:S06]  /*2e90*/  UMOV UR19, 0x3c46a4cb ;  /* 0x3c46a4cb00137882 */ /* 0x000fcc0000000000 */
[----:B------:R-:W-:Y:S02]  /*2ea0*/  DFMA R48, R48, R50, R52 ;  /* 0x000000323030722b */ /* 0x000fe40000000034 */
[----:B------:R-:W-:Y:S01]  /*2eb0*/  DMUL R50, R42, R42 ;  /* 0x0000002a2a327228 */ /* 0x000fe20000000000 */
[----:B------:R-:W-:Y:S01]  /*2ec0*/  VIADD R53, R45, 0x100000 ;  /* 0x001000002d357836 */ /* 0x000fe20000000000 */
[----:B------:R-:W-:-:S04]  /*2ed0*/  MOV R52, R44 ;  /* 0x0000002c00347202 */ /* 0x000fc80000000f00 */
[----:B------:R-:W-:Y:S01]  /*2ee0*/  DADD R48, R48, -UR18 ;  /* 0x8000001230307e29 */ /* 0x000fe20008000000 */
[----:B------:R-:W-:Y:S01]  /*2ef0*/  UMOV UR18, 0x80000000 ;  /* 0x8000000000127882 */ /* 0x000fe20000000000 */
[----:B------:R-:W-:Y:S01]  /*2f00*/  DFMA R54, R42, R42, -R50 ;  /* 0x0000002a2a36722b */ /* 0x000fe20000000832 */
[----:B------:R-:W-:-:S07]  /*2f10*/  UMOV UR19, 0x43300000 ;  /* 0x4330000000137882 */ /* 0x000fce0000000000 */
[C---:B------:R-:W-:Y:S02]  /*2f20*/  DFMA R52, R42.reuse, R52, R54 ;  /* 0x000000342a34722b */ /* 0x040fe40000000036 */
[----:B------:R-:W-:-:S08]  /*2f30*/  DMUL R54, R42, R50 ;  /* 0x000000322a367228 */ /* 0x000fd00000000000 */
[----:B------:R-:W-:-:S08]  /*2f40*/  DFMA R56, R42, R50, -R54 ;  /* 0x000000322a38722b */ /* 0x000fd00000000836 */
[----:B------:R-:W-:Y:S02]  /*2f50*/  DFMA R56, R44, R50, R56 ;  /* 0x000000322c38722b */ /* 0x000fe40000000038 */
[----:B------:R-:W-:-:S06]  /*2f60*/  DADD R50, R46, R48 ;  /* 0x000000002e327229 */ /* 0x000fcc0000000030 */
[----:B------:R-:W-:Y:S02]  /*2f70*/  DFMA R52, R42, R52, R56 ;  /* 0x000000342a34722b */ /* 0x000fe40000000038 */
[----:B------:R-:W-:-:S08]  /*2f80*/  DADD R56, R46, -R50 ;  /* 0x000000002e387229 */ /* 0x000fd00000000832 */
[----:B------:R-:W-:Y:S02]  /*2f90*/  DADD R56, R48, R56 ;  /* 0x0000000030387229 */ /* 0x000fe40000000038 */
[----:B------:R-:W-:-:S08]  /*2fa0*/  DMUL R48, R50, R54 ;  /* 0x0000003632307228 */ /* 0x000fd00000000000 */
[----:B------:R-:W-:-:S08]  /*2fb0*/  DFMA R46, R50, R54, -R48 ;  /* 0x00000036322e722b */ /* 0x000fd00000000830 */
[----:B------:R-:W-:-:S08]  /*2fc0*/  DFMA R46, R50, R52, R46 ;  /* 0x00000034322e722b */ /* 0x000fd0000000002e */
[----:B------:R-:W-:-:S08]  /*2fd0*/  DFMA R56, R56, R54, R46 ;  /* 0x000000363838722b */ /* 0x000fd0000000002e */
[----:B------:R-:W-:-:S08]  /*2fe0*/  DADD R50, R48, R56 ;  /* 0x0000000030327229 */ /* 0x000fd00000000038 */
[--C-:B------:R-:W-:Y:S02]  /*2ff0*/  DADD R46, R42, R50.reuse ;  /* 0x000000002a2e7229 */ /* 0x100fe40000000032 */
[----:B------:R-:W-:-:S06]  /*3000*/  DADD R48, R48, -R50 ;  /* 0x0000000030307229 */ /* 0x000fcc0000000832 */
[----:B------:R-:W-:Y:S02]  /*3010*/  DADD R42, R42, -R46 ;  /* 0x000000002a2a7229 */ /* 0x000fe4000000082e */
[----:B------:R-:W-:-:S06]  /*3020*/  DADD R48, R56, R48 ;  /* 0x0000000038307229 */ /* 0x000fcc0000000030 */
[----:B------:R-:W-:-:S08]  /*3030*/  DADD R42, R50, R42 ;  /* 0x00000000322a7229 */ /* 0x000fd0000000002a */
[----:B------:R-:W-:Y:S01]  /*3040*/  DADD R42, R48, R42 ;  /* 0x00000000302a7229 */ /* 0x000fe2000000002a */
[C---:B------:R-:W-:Y:S02]  /*3050*/  VIADD R48, R62.reuse, 0xfffffc01 ;  /* 0xfffffc013e307836 */ /* 0x040fe40000000000 */
[----:B------:R-:W-:-:S05]  /*3060*/  @P6 VIADD R48, R62, 0xfffffc02 ;  /* 0xfffffc023e306836 */ /* 0x000fca0000000000 */
[----:B------:R-:W-:Y:S01]  /*3070*/  DADD R50, R44, R42 ;  /* 0x000000002c327229 */ /* 0x000fe2000000002a */
[----:B------:R-:W-:Y:S01]  /*3080*/  LOP3.LUT R44, R48, 0x80000000, RZ, 0x3c, !PT ;  /* 0x80000000302c7812 */ /* 0x000fe200078e3cff */
[----:B------:R-:W-:-:S06]  /*3090*/  IMAD.MOV.U32 R45, RZ, RZ, 0x43300000 ;  /* 0x43300000ff2d7424 */ /* 0x000fcc00078e00ff */
[----:B------:R-:W-:Y:S02]  /*30a0*/  DADD R48, R46, R50 ;  /* 0x000000002e307229 */ /* 0x000fe40000000032 */
[----:B------:R-:W-:Y:S01]  /*30b0*/  DADD R44, R44, -UR18 ;  /* 0x800000122c2c7e29 */ /* 0x000fe20008000000 */
[----:B------:R-:W-:Y:S01]  /*30c0*/  UMOV UR18, 0xfefa39ef ;  /* 0xfefa39ef00127882 */ /* 0x000fe20000000000 */
[----:B------:R-:W-:-:S04]  /*30d0*/  UMOV UR19, 0x3fe62e42 ;  /* 0x3fe62e4200137882 */ /* 0x000fc80000000000 */
[--C-:B------:R-:W-:Y:S02]  /*30e0*/  DADD R46, R46, -R48.reuse ;  /* 0x000000002e2e7229 */ /* 0x100fe40000000830 */
[----:B------:R-:W-:-:S06]  /*30f0*/  DFMA R42, R44, UR18, R48 ;  /* 0x000000122c2a7c2b */ /* 0x000fcc0008000030 */
[----:B------:R-:W-:Y:S02]  /*3100*/  DADD R46, R50, R46 ;  /* 0x00000000322e7229 */ /* 0x000fe4000000002e */
[----:B------:R-:W-:Y:S01]  /*3110*/  DFMA R52, R44, -UR18, R42 ;  /* 0x800000122c347c2b */ /* 0x000fe2000800002a */
[----:B------:R-:W-:Y:S01]  /*3120*/  LOP3.LUT R51, R5, 0xff0fffff, RZ, 0xc0, !PT ;  /* 0xff0fffff05337812 */ /* 0x000fe200078ec0ff */
[----:B------:R-:W-:-:S06]  /*3130*/  IMAD.MOV.U32 R50, RZ, RZ, R4 ;  /* 0x000000ffff327224 */ /* 0x000fcc00078e0004 */
[----:B------:R-:W-:-:S08]  /*3140*/  DADD R52, -R48, R52 ;  /* 0x0000000030347229 */ /* 0x000fd00000000134 */
[----:B------:R-:W-:-:S08]  /*3150*/  DADD R46, R46, -R52 ;  /* 0x000000002e2e7229 */ /* 0x000fd00000000834 */
[----:B------:R-:W-:Y:S01]  /*3160*/  DFMA R44, R44, UR20, R46 ;  /* 0x000000142c2c7c2b */ /* 0x000fe2000800002e */
[----:B------:R-:W-:-:S05]  /*3170*/  IMAD.SHL.U32 R46, R5, 0x2, RZ ;  /* 0x00000002052e7824 */ /* 0x000fca00078e00ff */
[----:B------:R-:W-:Y:S02]  /*3180*/  ISETP.GT.U32.AND P5, PT, R46, -0x2000001, PT ;  /* 0xfdffffff2e00780c */ /* 0x000fe40003fa4070 */
[----:B------:R-:W-:Y:S02]  /*3190*/  DADD R46, R42, R44 ;  /* 0x000000002a2e7229 */ /* 0x000fe4000000002c */
[----:B------:R-:W-:-:S06]  /*31a0*/  SEL R51, R51, R5, P5 ;  /* 0x0000000533337207 */ /* 0x000fcc0002800000 */
[----:B------:R-:W-:Y:S02]  /*31b0*/  DADD R48, R42, -R46 ;  /* 0x000000002a307229 */ /* 0x000fe4000000082e */
[----:B------:R-:W-:-:S06]  /*31c0*/  DMUL R42, R46, R50 ;  /* 0x000000322e2a7228 */ /* 0x000fcc0000000000 */
[----:B------:R-:W-:Y:S02]  /*31d0*/  DADD R48, R44, R48 ;  /* 0x000000002c307229 */ /* 0x000fe40000000030 */
[----:B------:R-:W-:-:S08]  /*31e0*/  DFMA R46, R46, R50, -R42 ;  /* 0x000000322e2e722b */ /* 0x000fd0000000082a */
[----:B------:R-:W-:Y:S01]  /*31f0*/  DFMA R48, R48, R50, R46 ;  /* 0x000000323030722b */ /* 0x000fe2000000002e */
[----:B------:R-:W-:Y:S02]  /*3200*/  IMAD.MOV.U32 R46, RZ, RZ, 0x652b82fe ;  /* 0x652b82feff2e7424 */ /* 0x000fe400078e00ff */
[----:B------:R-:W-:-:S05]  /*3210*/  IMAD.MOV.U32 R47, RZ, RZ, 0x3ff71547 ;  /* 0x3ff71547ff2f7424 */ /* 0x000fca00078e00ff */
[----:B------:R-:W-:-:S08]  /*3220*/  DADD R44, R42, R48 ;  /* 0x000000002a2c7229 */ /* 0x000fd00000000030 */
[----:B------:R-:W-:Y:S02]  /*3230*/  DFMA R46, R44, R46, 6.75539944105574400000e+15 ;  /* 0x433800002c2e742b */ /* 0x000fe4000000002e */
[----:B------:R-:W-:Y:S01]  /*3240*/  FSETP.GEU.AND P5, PT, |R45|, 4.1917929649353027344, PT ;  /* 0x4086232b2d00780b */ /* 0x000fe20003fae200 */
[----:B------:R-:W-:-:S05]  /*3250*/  DADD R42, R42, -R44 ;  /* 0x000000002a2a7229 */ /* 0x000fca000000082c */
[----:B------:R-:W-:-:S03]  /*3260*/  DADD R50, R46, -6.75539944105574400000e+15 ;  /* 0xc33800002e327429 */ /* 0x000fc60000000000 */
[----:B------:R-:W-:-:S05]  /*3270*/  DADD R48, R48, R42 ;  /* 0x0000000030307229 */ /* 0x000fca000000002a */
[----:B------:R-:W-:Y:S01]  /*3280*/  DFMA R52, R50, -UR18, R44 ;  /* 0x8000001232347c2b */ /* 0x000fe2000800002c */
[----:B------:R-:W-:Y:S01]  /*3290*/  UMOV UR18, 0x3b39803f ;  /* 0x3b39803f00127882 */ /* 0x000fe20000000000 */
[----:B------:R-:W-:-:S06]  /*32a0*/  UMOV UR19, 0x3c7abc9e ;  /* 0x3c7abc9e00137882 */ /* 0x000fcc0000000000 */
[----:B------:R-:W-:Y:S01]  /*32b0*/  DFMA R50, R50, -UR18, R52 ;  /* 0x8000001232327c2b */ /* 0x000fe20008000034 */
[----:B------:R-:W-:Y:S01]  /*32c0*/  UMOV UR18, 0x69ce2bdf ;  /* 0x69ce2bdf00127882 */ /* 0x000fe20000000000 */
[----:B------:R-:W-:Y:S01]  /*32d0*/  IMAD.MOV.U32 R52, RZ, RZ, -0x35dec16 ;  /* 0xfca213eaff347424 */ /* 0x000fe200078e00ff */
[----:B------:R-:W-:Y:S01]  /*32e0*/  MOV R53, 0x3e928af3 ;  /* 0x3e928af300357802 */ /* 0x000fe20000000f00 */
[----:B------:R-:W-:-:S05]  /*32f0*/  UMOV UR19, 0x3e5ade15 ;  /* 0x3e5ade1500137882 */ /* 0x000fca0000000000 */
        /* <DEDUP_REMOVED lines=25> */
[----:B------:R-:W-:-:S08]  /*3490*/  DFMA R52, R50, R52, 1 ;  /* 0x3ff000003234742b */ /* 0x000fd00000000034 */
[----:B------:R-:W-:-:S10]  /*34a0*/  DFMA R50, R50, R52, 1 ;  /* 0x3ff000003232742b */ /* 0x000fd40000000034 */
[----:B------:R-:W-:Y:S02]  /*34b0*/  IMAD R43, R46, 0x100000, R51 ;  /* 0x001000002e2b7824 */ /* 0x000fe400078e0233 */
[----:B------:R-:W-:Y:S01]  /*34c0*/  IMAD.MOV.U32 R42, RZ, RZ, R50 ;  /* 0x000000ffff2a7224 */ /* 0x000fe200078e0032 */
[----:B------:R-:W-:Y:S06]  /*34d0*/  @!P5 BRA `(.L_x_55) ;  /* 0x000000000030d947 */ /* 0x000fec0003800000 */
[----:B------:R-:W-:Y:S01]  /*34e0*/  FSETP.GEU.AND P6, PT, |R45|, 4.2275390625, PT ;  /* 0x408748002d00780b */ /* 0x000fe20003fce200 */
[C---:B------:R-:W-:Y:S02]  /*34f0*/  DADD R42, R44.reuse, +INF ;  /* 0x7ff000002c2a7429 */ /* 0x040fe40000000000 */
[----:B------:R-:W-:-:S08]  /*3500*/  DSETP.GEU.AND P5, PT, R44, RZ, PT ;  /* 0x000000ff2c00722a */ /* 0x000fd00003fae000 */
[----:B------:R-:W-:Y:S02]  /*3510*/  FSEL R42, R42, RZ, P5 ;  /* 0x000000ff2a2a7208 */ /* 0x000fe40002800000 */
[----:B------:R-:W-:Y:S02]  /*3520*/  @!P6 LEA.HI R5, R46, R46, RZ, 0x1 ;  /* 0x0000002e2e05e211 */ /* 0x000fe400078f08ff */
[----:B------:R-:W-:Y:S02]  /*3530*/  FSEL R43, R43, RZ, P5 ;  /* 0x000000ff2b2b7208 */ /* 0x000fe40002800000 */
[----:B------:R-:W-:-:S05]  /*3540*/  @!P6 SHF.R.S32.HI R5, RZ, 0x1, R5 ;  /* 0x00000001ff05e819 */ /* 0x000fca0000011405 */
[----:B------:R-:W-:Y:S02]  /*3550*/  @!P6 IMAD.IADD R44, R46, 0x1, -R5 ;  /* 0x000000012e2ce824 */ /* 0x000fe400078e0a05 */
[----:B------:R-:W-:-:S03]  /*3560*/  @!P6 IMAD R51, R5, 0x100000, R51 ;  /* 0x001000000533e824 */ /* 0x000fc600078e0233 */
[----:B------:R-:W-:Y:S01]  /*3570*/  @!P6 LEA R45, R44, 0x3ff00000, 0x14 ;  /* 0x3ff000002c2de811 */ /* 0x000fe200078ea0ff */
[----:B------:R-:W-:-:S06]  /*3580*/  @!P6 IMAD.MOV.U32 R44, RZ, RZ, RZ ;  /* 0x000000ffff2ce224 */ /* 0x000fcc00078e00ff */
[----:B------:R-:W-:-:S11]  /*3590*/  @!P6 DMUL R42, R50, R44 ;  /* 0x0000002c322ae228 */ /* 0x000fd60000000000 */
.L_x_55:
[----:B------:R-:W-:Y:S01]  /*35a0*/  DFMA R48, R48, R42, R42 ;  /* 0x0000002a3030722b */ /* 0x000fe2000000002a */
[----:B------:R-:W-:Y:S01]  /*35b0*/  IMAD.MOV.U32 R44, RZ, RZ, R0 ;  /* 0x000000ffff2c7224 */ /* 0x000fe200078e0000 */
[----:B------:R-:W-:Y:S01]  /*35c0*/  DSETP.NEU.AND P5, PT, |R42|, +INF , PT ;  /* 0x7ff000002a00742a */ /* 0x000fe20003fad200 */
[----:B------:R-:W-:-:S07]  /*35d0*/  IMAD.MOV.U32 R45, RZ, RZ, 0x0 ;  /* 0x00000000ff2d7424 */ /* 0x000fce00078e00ff */
[----:B------:R-:W-:Y:S02]  /*35e0*/  FSEL R42, R42, R48, !P5 ;  /* 0x000000302a2a7208 */ /* 0x000fe40006800000 */
[----:B------:R-:W-:Y:S01]  /*35f0*/  FSEL R43, R43, R49, !P5 ;  /* 0x000000312b2b7208 */ /* 0x000fe20006800000 */
[----:B------:R-:W-:Y:S06]  /*3600*/  RET.REL.NODEC R44 `(_Z19Acceleration_periodPdS_S_S_S_S_S_S_S_S_S_dS_S_S_dS_) ;  /* 0xffffffc82c7c7950 */ /* 0x000fec0003c3ffff */
.L_x_56:
        /* <DEDUP_REMOVED lines=15> */
.L_x_77:


//--------------------- .text._Z10rescale_T4PdS_S_dd --------------------------
	.section	.text._Z10rescale_T4PdS_S_dd,"ax",@progbits
	.align	128
        .global         _Z10rescale_T4PdS_S_dd
        .type           _Z10rescale_T4PdS_S_dd,@function
        .size           _Z10rescale_T4PdS_S_dd,(.L_x_79 - _Z10rescale_T4PdS_S_dd)
        .other          _Z10rescale_T4PdS_S_dd,@"STO_CUDA_ENTRY STV_DEFAULT"
_Z10rescale_T4PdS_S_dd:
.text._Z10rescale_T4PdS_S_dd:
[----:B------:R-:W-:Y:S01]  /*0000*/  LDC R1, c[0x0][0x37c] ;  /* 0x0000df00ff017b82 */ /* 0x000fe20000000800 */
[----:B------:R-:W0:Y:S02]  /*0010*/  S2R R0, SR_TID.X ;  /* 0x0000000000007919 */ /* 0x000e240000002100 */
[----:B0-----:R-:W-:-:S13]  /*0020*/  ISETP.GT.U32.AND P0, PT, R0, 0x1af, PT ;  /* 0x000001af0000780c */ /* 0x001fda0003f04070 */
[----:B------:R-:W-:Y:S05]  /*0030*/  @P0 EXIT ;  /* 0x000000000000094d */ /* 0x000fea0003800000 */
[----:B------:R-:W0:Y:S01]  /*0040*/  LDCU UR4, c[0x0][0x3a4] ;  /* 0x00007480ff0477ac */ /* 0x000e220008000800 */
[----:B------:R-:W1:Y:S01]  /*0050*/  LDC.64 R6, c[0x0][0x3a0] ;  /* 0x0000e800ff067b82 */ /* 0x000e620000000a00 */
[----:B------:R-:W-:Y:S01]  /*0060*/  IMAD.MOV.U32 R2, RZ, RZ, 0x1 ;  /* 0x00000001ff027424 */ /* 0x000fe200078e00ff */
[----:B------:R-:W2:Y:S06]  /*0070*/  LDCU.64 UR6, c[0x0][0x398] ;  /* 0x00007300ff0677ac */ /* 0x000eac0008000a00 */
[----:B------:R-:W3:Y:S01]  /*0080*/  LDC R8, c[0x0][0x39c] ;  /* 0x0000e700ff087b82 */ /* 0x000ee20000000800 */
[----:B0-----:R-:W1:Y:S01]  /*0090*/  MUFU.RCP64H R3, UR4 ;  /* 0x0000000400037d08 */ /* 0x001e620008001800 */
[----:B---3--:R-:W-:Y:S01]  /*00a0*/  FSETP.GEU.AND P1, PT, |R8|, 6.5827683646048100446e-37, PT ;  /* 0x036000000800780b */ /* 0x008fe20003f2e200 */
[----:B-1----:R-:W-:-:S08]  /*00b0*/  DFMA R4, R2, -R6, 1 ;  /* 0x3ff000000204742b */ /* 0x002fd00000000806 */
[----:B------:R-:W-:-:S08]  /*00c0*/  DFMA R4, R4, R4, R4 ;  /* 0x000000040404722b */ /* 0x000fd00000000004 */
[----:B------:R-:W-:-:S08]  /*00d0*/  DFMA R4, R2, R4, R2 ;  /* 0x000000040204722b */ /* 0x000fd00000000002 */
[----:B------:R-:W-:-:S08]  /*00e0*/  DFMA R2, R4, -R6, 1 ;  /* 0x3ff000000402742b */ /* 0x000fd00000000806 */
[----:B------:R-:W-:-:S08]  /*00f0*/  DFMA R2, R4, R2, R4 ;  /* 0x000000020402722b */ /* 0x000fd00000000004 */
[----:B--2---:R-:W-:-:S08]  /*0100*/  DMUL R4, R2, UR6 ;  /* 0x0000000602047c28 */ /* 0x004fd00008000000 */
[----:B------:R-:W-:-:S08]  /*0110*/  DFMA R6, R4, -R6, UR6 ;  /* 0x0000000604067e2b */ /* 0x000fd00008000806 */
[----:B------:R-:W-:-:S10]  /*0120*/  DFMA R2, R2, R6, R4 ;  /* 0x000000060202722b */ /* 0x000fd40000000004 */
[----:B------:R-:W-:-:S05]  /*0130*/  FFMA R4, RZ, UR4, R3 ;  /* 0x00000004ff047c23 */ /* 0x000fca0008000003 */
[----:B------:R-:W-:-:S13]  /*0140*/  FSETP.GT.AND P0, PT, |R4|, 1.469367938527859385e-39, PT ;  /* 0x001000000400780b */ /* 0x000fda0003f04200 */
[----:B------:R-:W-:Y:S05]  /*0150*/  @P0 BRA P1, `(.L_x_57) ;  /* 0x0000000000080947 */ /* 0x000fea0000800000 */
[----:B------:R-:W-:-:S07]  /*0160*/  MOV R10, 0x180 ;  /* 0x00000180000a7802 */ /* 0x000fce0000000f00 */
[----:B------:R-:W-:Y:S05]  /*0170*/  CALL.REL.NOINC `($__internal_2_$__cuda_sm20_div_rn_f64_full) ;  /* 0x0000000000907944 */ /* 0x000fea0003c00000 */
.L_x_57:
[----:B------:R-:W0:Y:S01]  /*0180*/  MUFU.RSQ64H R7, R3 ;  /* 0x0000000300077308 */ /* 0x000e220000001c00 */
[----:B------:R-:W-:Y:S01]  /*0190*/  VIADD R6, R3, 0xfcb00000 ;  /* 0xfcb0000003067836 */ /* 0x000fe20000000000 */
[----:B------:R-:W1:Y:S01]  /*01a0*/  LDCU.64 UR4, c[0x0][0x358] ;  /* 0x00006b00ff0477ac */ /* 0x000e620008000a00 */
[----:B------:R-:W-:Y:S02]  /*01b0*/  IMAD.MOV.U32 R8, RZ, RZ, 0x0 ;  /* 0x00000000ff087424 */ /* 0x000fe400078e00ff */
[----:B------:R-:W-:Y:S01]  /*01c0*/  IMAD.MOV.U32 R9, RZ, RZ, 0x3fd80000 ;  /* 0x3fd80000ff097424 */ /* 0x000fe200078e00ff */
[----:B------:R-:W-:Y:S01]  /*01d0*/  ISETP.GE.U32.AND P0, PT, R6, 0x7ca00000, PT ;  /* 0x7ca000000600780c */ /* 0x000fe20003f06070 */
[----:B0-----:R-:W-:-:S08]  /*01e0*/  DMUL R4, R6, R6 ;  /* 0x0000000606047228 */ /* 0x001fd00000000000 */
[----:B------:R-:W-:-:S08]  /*01f0*/  DFMA R4, -R4, R2, 1 ;  /* 0x3ff000000404742b */ /* 0x000fd00000000102 */
[----:B------:R-:W-:Y:S02]  /*0200*/  DFMA R8, R4, R8, 0.5 ;  /* 0x3fe000000408742b */ /* 0x000fe40000000008 */
[----:B------:R-:W-:-:S08]  /*0210*/  DMUL R4, R6, R4 ;  /* 0x0000000406047228 */ /* 0x000fd00000000000 */
[----:B------:R-:W-:-:S08]  /*0220*/  DFMA R10, R8, R4, R6 ;  /* 0x00000004080a722b */ /* 0x000fd00000000006 */
[----:B------:R-:W-:Y:S02]  /*0230*/  DMUL R12, R10, R2 ;  /* 0x000000020a0c7228 */ /* 0x000fe40000000000 */
[----:B------:R-:W-:Y:S02]  /*0240*/  VIADD R9, R11, 0xfff00000 ;  /* 0xfff000000b097836 */ /* 0x000fe40000000000 */
[----:B------:R-:W-:-:S04]  /*0250*/  IMAD.MOV.U32 R8, RZ, RZ, R10 ;  /* 0x000000ffff087224 */ /* 0x000fc800078e000a */
[----:B------:R-:W-:-:S08]  /*0260*/  DFMA R14, R12, -R12, R2 ;  /* 0x8000000c0c0e722b */ /* 0x000fd00000000002 */
[----:B------:R-:W-:Y:S01]  /*0270*/  DFMA R4, R14, R8, R12 ;  /* 0x000000080e04722b */ /* 0x000fe2000000000c */
[----:B-1----:R-:W-:Y:S10]  /*0280*/  @!P0 BRA `(.L_x_58) ;  /* 0x00000000000c8947 */ /* 0x002ff40003800000 */
[----:B------:R-:W-:Y:S01]  /*0290*/  IMAD.MOV.U32 R4, RZ, RZ, R2 ;  /* 0x000000ffff047224 */ /* 0x000fe200078e0002 */
[----:B------:R-:W-:-:S07]  /*02a0*/  MOV R2, 0x2c0 ;  /* 0x000002c000027802 */ /* 0x000fce0000000f00 */
[----:B------:R-:W-:Y:S05]  /*02b0*/  CALL.REL.NOINC `($__internal_3_$__cuda_sm20_dsqrt_rn_f64_mediumpath_v1) ;  /* 0x0000000400a87944 */ /* 0x000fea0003c00000 */
.L_x_58:
[----:B------:R-:W0:Y:S08]  /*02c0*/  LDC.64 R2, c[0x0][0x380] ;  /* 0x0000e000ff027b82 */ /* 0x000e300000000a00 */
[----:B------:R-:W1:Y:S08]  /*02d0*/  LDC.64 R8, c[0x0][0x388] ;  /* 0x0000e200ff087b82 */ /* 0x000e700000000a00 */
[----:B------:R-:W2:Y:S01]  /*02e0*/  LDC.64 R12, c[0x0][0x390] ;  /* 0x0000e400ff0c7b82 */ /* 0x000ea20000000a00 */
[----:B0-----:R-:W-:-:S05]  /*02f0*/  IMAD.WIDE.U32 R2, R0, 0x8, R2 ;  /* 0x0000000800027825 */ /* 0x001fca00078e0002 */
[----:B------:R-:W3:Y:S01]  /*0300*/  LDG.E.64 R6, desc[UR4][R2.64] ;  /* 0x0000000402067981 */ /* 0x000ee2000c1e1b00 */
[----:B-1----:R-:W-:Y:S01]  /*0310*/  IMAD.WIDE.U32 R8, R0, 0x8, R8 ;  /* 0x0000000800087825 */ /* 0x002fe200078e0008 */
[----:B---3--:R-:W-:-:S07]  /*0320*/  DMUL R6, R6, R4 ;  /* 0x0000000406067228 */ /* 0x008fce0000000000 */
[----:B------:R-:W-:Y:S04]  /*0330*/  STG.E.64 desc[UR4][R2.64], R6 ;  /* 0x0000000602007986 */ /* 0x000fe8000c101b04 */
[----:B------:R-:W3:Y:S01]  /*0340*/  LDG.E.64 R10, desc[UR4][R8.64] ;  /* 0x00000004080a7981 */ /* 0x000ee2000c1e1b00 */
[----:B--2---:R-:W-:Y:S01]  /*0350*/  IMAD.WIDE.U32 R12, R0, 0x8, R12 ;  /* 0x00000008000c7825 */ /* 0x004fe200078e000c */
[----:B---3--:R-:W-:-:S07]  /*0360*/  DMUL R10, R10, R4 ;  /* 0x000000040a0a7228 */ /* 0x008fce0000000000 */
[----:B------:R-:W-:Y:S04]  /*0370*/  STG.E.64 desc[UR4][R8.64], R10 ;  /* 0x0000000a08007986 */ /* 0x000fe8000c101b04 */
[----:B------:R-:W2:Y:S02]  /*0380*/  LDG.E.64 R14, desc[UR4][R12.64] ;  /* 0x000000040c0e7981 */ /* 0x000ea4000c1e1b00 */
[----:B--2---:R-:W-:-:S07]  /*0390*/  DMUL R14, R14, R4 ;  /* 0x000000040e0e7228 */ /* 0x004fce0000000000 */
[----:B------:R-:W-:Y:S01]  /*03a0*/  STG.E.64 desc[UR4][R12.64], R14 ;  /* 0x0000000e0c007986 */ /* 0x000fe2000c101b04 */
[----:B------:R-:W-:Y:S05]  /*03b0*/  EXIT ;  /* 0x000000000000794d */ /* 0x000fea0003800000 */
        .weak           $__internal_2_$__cuda_sm20_div_rn_f64_full
        .type           $__internal_2_$__cuda_sm20_div_rn_f64_full,@function
        .size           $__internal_2_$__cuda_sm20_div_rn_f64_full,($__internal_3_$__cuda_sm20_dsqrt_rn_f64_mediumpath_v1 - $__internal_2_$__cuda_sm20_div_rn_f64_full)
$__internal_2_$__cuda_sm20_div_rn_f64_full:
[----:B------:R-:W0:Y:S01]  /*03c0*/  LDC.64 R8, c[0x0][0x3a0] ;  /* 0x0000e800ff087b82 */ /* 0x000e220000000a00 */
[----:B------:R-:W-:-:S07]  /*03d0*/  IMAD.MOV.U32 R16, RZ, RZ, 0x1ca00000 ;  /* 0x1ca00000ff107424 */ /* 0x000fce00078e00ff */
[----:B------:R-:W1:Y:S01]  /*03e0*/  LDC.64 R4, c[0x0][0x398] ;  /* 0x0000e600ff047b82 */ /* 0x000e620000000a00 */
[C---:B0-----:R-:W-:Y:S02]  /*03f0*/  FSETP.GEU.AND P0, PT, |R9|.reuse, 1.469367938527859385e-39, PT ;  /* 0x001000000900780b */ /* 0x041fe40003f0e200 */
[C---:B------:R-:W-:Y:S02]  /*0400*/  LOP3.LUT R6, R9.reuse, 0x800fffff, RZ, 0xc0, !PT ;  /* 0x800fffff09067812 */ /* 0x040fe400078ec0ff */
[----:B------:R-:W-:Y:S02]  /*0410*/  LOP3.LUT R11, R9, 0x7ff00000, RZ, 0xc0, !PT ;  /* 0x7ff00000090b7812 */ /* 0x000fe400078ec0ff */
[----:B------:R-:W-:Y:S01]  /*0420*/  LOP3.LUT R7, R6, 0x3ff00000, RZ, 0xfc, !PT ;  /* 0x3ff0000006077812 */ /* 0x000fe200078efcff */
[----:B------:R-:W-:Y:S01]  /*0430*/  IMAD.MOV.U32 R6, RZ, RZ, R8 ;  /* 0x000000ffff067224 */ /* 0x000fe200078e0008 */
[----:B-1----:R-:W-:Y:S01]  /*0440*/  FSETP.GEU.AND P2, PT, |R5|, 1.469367938527859385e-39, PT ;  /* 0x001000000500780b */ /* 0x002fe20003f4e200 */
[----:B------:R-:W-:-:S04]  /*0450*/  IMAD.MOV.U32 R22, RZ, RZ, R11 ;  /* 0x000000ffff167224 */ /* 0x000fc800078e000b */
[----:B------:R-:W0:Y:S02]  /*0460*/  @!P0 LDC.64 R2, c[0x0][0x3a0] ;  /* 0x0000e800ff028b82 */ /* 0x000e240000000a00 */
[----:B0-----:R-:W-:Y:S01]  /*0470*/  @!P0 DMUL R6, R2, 8.98846567431157953865e+307 ;  /* 0x7fe0000002068828 */ /* 0x001fe20000000000 */
[----:B------:R-:W-:-:S05]  /*0480*/  IMAD.MOV.U32 R2, RZ, RZ, 0x1 ;  /* 0x00000001ff027424 */ /* 0x000fca00078e00ff */
[----:B------:R-:W0:Y:S04]  /*0490*/  MUFU.RCP64H R3, R7 ;  /* 0x0000000700037308 */ /* 0x000e280000001800 */
[----:B------:R-:W-:-:S05]  /*04a0*/  @!P0 LOP3.LUT R22, R7, 0x7ff00000, RZ, 0xc0, !PT ;  /* 0x7ff0000007168812 */ /* 0x000fca00078ec0ff */
[----:B------:R-:W-:Y:S01]  /*04b0*/  VIADD R23, R22, 0xffffffff ;  /* 0xffffffff16177836 */ /* 0x000fe20000000000 */
[----:B0-----:R-:W-:-:S08]  /*04c0*/  DFMA R12, R2, -R6, 1 ;  /* 0x3ff00000020c742b */ /* 0x001fd00000000806 */
[----:B------:R-:W-:Y:S01]  /*04d0*/  DFMA R14, R12, R12, R12 ;  /* 0x0000000c0c0e722b */ /* 0x000fe2000000000c */
[----:B------:R-:W-:-:S04]  /*04e0*/  LOP3.LUT R12, R5, 0x7ff00000, RZ, 0xc0, !PT ;  /* 0x7ff00000050c7812 */ /* 0x000fc800078ec0ff */
[----:B------:R-:W-:Y:S01]  /*04f0*/  ISETP.GE.U32.AND P1, PT, R12, R11, PT ;  /* 0x0000000b0c00720c */ /* 0x000fe20003f26070 */
[----:B------:R-:W-:Y:S02]  /*0500*/  IMAD.MOV.U32 R17, RZ, RZ, R12 ;  /* 0x000000ffff117224 */ /* 0x000fe400078e000c */
[----:B------:R-:W-:Y:S01]  /*0510*/  DFMA R18, R2, R14, R2 ;  /* 0x0000000e0212722b */ /* 0x000fe20000000002 */
[----:B------:R-:W-:Y:S01]  /*0520*/  SEL R16, R16, 0x63400000, !P1 ;  /* 0x6340000010107807 */ /* 0x000fe20004800000 */
[----:B------:R-:W-:-:S03]  /*0530*/  IMAD.MOV.U32 R2, RZ, RZ, R4 ;  /* 0x000000ffff027224 */ /* 0x000fc600078e0004 */
[C-C-:B------:R-:W-:Y:S02]  /*0540*/  @!P2 LOP3.LUT R14, R16.reuse, 0x80000000, R5.reuse, 0xf8, !PT ;  /* 0x80000000100ea812 */ /* 0x140fe400078ef805 */
[----:B------:R-:W-:Y:S01]  /*0550*/  LOP3.LUT R3, R16, 0x800fffff, R5, 0xf8, !PT ;  /* 0x800fffff10037812 */ /* 0x000fe200078ef805 */
[----:B------:R-:W-:Y:S01]  /*0560*/  DFMA R20, R18, -R6, 1 ;  /* 0x3ff000001214742b */ /* 0x000fe20000000806 */
[----:B------:R-:W-:Y:S02]  /*0570*/  @!P2 LOP3.LUT R15, R14, 0x100000, RZ, 0xfc, !PT ;  /* 0x001000000e0fa812 */ /* 0x000fe400078efcff */
[----:B------:R-:W-:-:S06]  /*0580*/  @!P2 MOV R14, RZ ;  /* 0x000000ff000ea202 */ /* 0x000fcc0000000f00 */
[----:B------:R-:W-:Y:S02]  /*0590*/  @!P2 DFMA R2, R2, 2, -R14 ;  /* 0x400000000202a82b */ /* 0x000fe4000000080e */
[----:B------:R-:W-:-:S08]  /*05a0*/  DFMA R14, R18, R20, R18 ;  /* 0x00000014120e722b */ /* 0x000fd00000000012 */
[----:B------:R-:W-:Y:S01]  /*05b0*/  @!P2 LOP3.LUT R17, R3, 0x7ff00000, RZ, 0xc0, !PT ;  /* 0x7ff000000311a812 */ /* 0x000fe200078ec0ff */
[----:B------:R-:W-:-:S04]  /*05c0*/  DMUL R18, R14, R2 ;  /* 0x000000020e127228 */ /* 0x000fc80000000000 */
[----:B------:R-:W-:-:S04]  /*05d0*/  VIADD R13, R17, 0xffffffff ;  /* 0xffffffff110d7836 */ /* 0x000fc80000000000 */
[----:B------:R-:W-:Y:S01]  /*05e0*/  DFMA R20, R18, -R6, R2 ;  /* 0x800000061214722b */ /* 0x000fe20000000002 */
[----:B------:R-:W-:-:S04]  /*05f0*/  ISETP.GT.U32.AND P0, PT, R13, 0x7feffffe, PT ;  /* 0x7feffffe0d00780c */ /* 0x000fc80003f04070 */
[----:B------:R-:W-:-:S03]  /*0600*/  ISETP.GT.U32.OR P0, PT, R23, 0x7feffffe, P0 ;  /* 0x7feffffe1700780c */ /* 0x000fc60000704470 */
[----:B------:R-:W-:-:S10]  /*0610*/  DFMA R14, R14, R20, R18 ;  /* 0x000000140e0e722b */ /* 0x000fd40000000012 */
[----:B------:R-:W-:Y:S05]  /*0620*/  @P0 BRA `(.L_x_59) ;  /* 0x0000000000600947 */ /* 0x000fea0003800000 */
[----:B------:R-:W-:Y:S01]  /*0630*/  VIADDMNMX R11, R12, -R11, 0xb9600000, !PT ;  /* 0xb96000000c0b7446 */ /* 0x000fe2000780090b */
[----:B------:R-:W-:-:S03]  /*0640*/  IMAD.MOV.U32 R4, RZ, RZ, RZ ;  /* 0x000000ffff047224 */ /* 0x000fc600078e00ff */
[----:B------:R-:W-:-:S05]  /*0650*/  VIMNMX R11, PT, PT, R11, 0x46a00000, PT ;  /* 0x46a000000b0b7848 */ /* 0x000fca0003fe0100 */
        /* <DEDUP_REMOVED lines=11> */
[C---:B------:R-:W-:Y:S01]  /*0710*/  IADD3 R3, PT, PT, -R11.reuse, RZ, RZ ;  /* 0x000000ff0b037210 */ /* 0x040fe20007ffe1ff */
[----:B------:R-:W-:Y:S01]  /*0720*/  IMAD.MOV.U32 R2, RZ, RZ, RZ ;  /* 0x000000ffff027224 */ /* 0x000fe200078e00ff */
[----:B------:R-:W-:Y:S01]  /*0730*/  DMUL.RP R4, R14, R4 ;  /* 0x000000040e047228 */ /* 0x000fe20000008000 */
[----:B------:R-:W-:-:S04]  /*0740*/  IADD3 R11, PT, PT, -R11, -0x43300000, RZ ;  /* 0xbcd000000b0b7810 */ /* 0x000fc80007ffe1ff */
[----:B------:R-:W-:-:S05]  /*0750*/  DFMA R2, R12, -R2, R14 ;  /* 0x800000020c02722b */ /* 0x000fca000000000e */
[----:B------:R-:W-:-:S05]  /*0760*/  LOP3.LUT R9, R5, R9, RZ, 0x3c, !PT ;  /* 0x0000000905097212 */ /* 0x000fca00078e3cff */
[----:B------:R-:W-:-:S04]  /*0770*/  FSETP.NEU.AND P0, PT, |R3|, R11, PT ;  /* 0x0000000b0300720b */ /* 0x000fc80003f0d200 */
[----:B------:R-:W-:Y:S02]  /*0780*/  FSEL R12, R4, R12, !P0 ;  /* 0x0000000c040c7208 */ /* 0x000fe40004000000 */
[----:B------:R-:W-:Y:S01]  /*0790*/  FSEL R13, R9, R13, !P0 ;  /* 0x0000000d090d7208 */ /* 0x000fe20004000000 */
[----:B------:R-:W-:Y:S06]  /*07a0*/  BRA `(.L_x_60) ;  /* 0x00000000005c7947 */ /* 0x000fec0003800000 */
.L_x_59:
[----:B------:R-:W0:Y:S02]  /*07b0*/  LDC.64 R2, c[0x0][0x398] ;  /* 0x0000e600ff027b82 */ /* 0x000e240000000a00 */
[----:B0-----:R-:W-:-:S14]  /*07c0*/  DSETP.NAN.AND P0, PT, R2, R2, PT ;  /* 0x000000020200722a */ /* 0x001fdc0003f08000 */
[----:B------:R-:W-:Y:S05]  /*07d0*/  @P0 BRA `(.L_x_61) ;  /* 0x0000000000480947 */ /* 0x000fea0003800000 */
[----:B------:R-:W0:Y:S02]  /*07e0*/  LDC.64 R2, c[0x0][0x3a0] ;  /* 0x0000e800ff027b82 */ /* 0x000e240000000a00 */
[----:B0-----:R-:W-:-:S14]  /*07f0*/  DSETP.NAN.AND P0, PT, R2, R2, PT ;  /* 0x000000020200722a */ /* 0x001fdc0003f08000 */
        /* <DEDUP_REMOVED lines=13> */
.L_x_62:
[----:B------:R-:W-:Y:S01]  /*08d0*/  LOP3.LUT R13, R9, 0x80000, RZ, 0xfc, !PT ;  /* 0x00080000090d7812 */ /* 0x000fe200078efcff */
[----:B------:R-:W-:Y:S01]  /*08e0*/  IMAD.MOV.U32 R12, RZ, RZ, R8 ;  /* 0x000000ffff0c7224 */ /* 0x000fe200078e0008 */
[----:B------:R-:W-:Y:S06]  /*08f0*/  BRA `(.L_x_60) ;  /* 0x0000000000087947 */ /* 0x000fec0003800000 */
.L_x_61:
[----:B------:R-:W-:Y:S01]  /*0900*/  LOP3.LUT R13, R5, 0x80000, RZ, 0xfc, !PT ;  /* 0x00080000050d7812 */ /* 0x000fe200078efcff */
[----:B------:R-:W-:-:S07]  /*0910*/  IMAD.MOV.U32 R12, RZ, RZ, R4 ;  /* 0x000000ffff0c7224 */ /* 0x000fce00078e0004 */
.L_x_60:
[----:B------:R-:W-:Y:S01]  /*0920*/  IMAD.MOV.U32 R11, RZ, RZ, 0x0 ;  /* 0x00000000ff0b7424 */ /* 0x000fe200078e00ff */
[----:B------:R-:W-:Y:S01]  /*0930*/  MOV R2, R12 ;  /* 0x0000000c00027202 */ /* 0x000fe20000000f00 */
[----:B------:R-:W-:Y:S02]  /*0940*/  IMAD.MOV.U32 R3, RZ, RZ, R13 ;  /* 0x000000ffff037224 */ /* 0x000fe400078e000d */
[----:B------:R-:W-:Y:S05]  /*0950*/  RET.REL.NODEC R10 `(_Z10rescale_T4PdS_S_dd) ;  /* 0xfffffff40aa87950 */ /* 0x000fea0003c3ffff */
        .weak           $__internal_3_$__cuda_sm20_dsqrt_rn_f64_mediumpath_v1
        .type           $__internal_3_$__cuda_sm20_dsqrt_rn_f64_mediumpath_v1,@function
        .size           $__internal_3_$__cuda_sm20_dsqrt_rn_f64_mediumpath_v1,(.L_x_79 - $__internal_3_$__cuda_sm20_dsqrt_rn_f64_mediumpath_v1)
$__internal_3_$__cuda_sm20_dsqrt_rn_f64_mediumpath_v1:
[----:B------:R-:W-:Y:S01]  /*0960*/  ISETP.GE.U32.AND P0, PT, R6, -0x3400000, PT ;  /* 0xfcc000000600780c */ /* 0x000fe20003f06070 */
[----:B------:R-:W-:Y:S02]  /*0970*/  IMAD.MOV.U32 R6, RZ, RZ, R4 ;  /* 0x000000ffff067224 */ /* 0x000fe400078e0004 */
[----:B------:R-:W-:Y:S02]  /*0980*/  IMAD.MOV.U32 R8, RZ, RZ, R10 ;  /* 0x000000ffff087224 */ /* 0x000fe400078e000a */
[----:B------:R-:W-:Y:S02]  /*0990*/  IMAD.MOV.U32 R7, RZ, RZ, R3 ;  /* 0x000000ffff077224 */ /* 0x000fe400078e0003 */
[----:B------:R-:W-:Y:S02]  /*09a0*/  IMAD.MOV.U32 R4, RZ, RZ, R14 ;  /* 0x000000ffff047224 */ /* 0x000fe400078e000e */
[----:B------:R-:W-:-:S04]  /*09b0*/  IMAD.MOV.U32 R5, RZ, RZ, R15 ;  /* 0x000000ffff057224 */ /* 0x000fc800078e000f */
        /* <DEDUP_REMOVED lines=9> */
.L_x_63:
[----:B------:R-:W-:-:S14]  /*0a50*/  DSETP.NE.AND P0, PT, R6, RZ, PT ;  /* 0x000000ff0600722a */ /* 0x000fdc0003f05000 */
[----:B------:R-:W-:Y:S05]  /*0a60*/  @!P0 BRA `(.L_x_65) ;  /* 0x0000000000588947 */ /* 0x000fea0003800000 */
[----:B------:R-:W-:-:S13]  /*0a70*/  ISETP.GE.AND P0, PT, R7, RZ, PT ;  /* 0x000000ff0700720c */ /* 0x000fda0003f06270 */
[----:B------:R-:W-:Y:S01]  /*0a80*/  @!P0 MOV R4, 0x0 ;  /* 0x0000000000048802 */ /* 0x000fe20000000f00 */
[----:B------:R-:W-:Y:S01]  /*0a90*/  @!P0 IMAD.MOV.U32 R5, RZ, RZ, -0x80000 ;  /* 0xfff80000ff058424 */ /* 0x000fe200078e00ff */
[----:B------:R-:W-:Y:S06]  /*0aa0*/  @!P0 BRA `(.L_x_64) ;  /* 0x00000000004c8947 */ /* 0x000fec0003800000 */
[----:B------:R-:W-:-:S13]  /*0ab0*/  ISETP.GT.AND P0, PT, R7, 0x7fefffff, PT ;  /* 0x7fefffff0700780c */ /* 0x000fda0003f04270 */
[----:B------:R-:W-:Y:S05]  /*0ac0*/  @P0 BRA `(.L_x_65) ;  /* 0x0000000000400947 */ /* 0x000fea0003800000 */
[----:B------:R-:W-:Y:S01]  /*0ad0*/  DMUL R4, R6, 8.11296384146066816958e+31 ;  /* 0x4690000006047828 */ /* 0x000fe20000000000 */
[----:B------:R-:W-:Y:S02]  /*0ae0*/  IMAD.MOV.U32 R10, RZ, RZ, 0x0 ;  /* 0x00000000ff0a7424 */ /* 0x000fe400078e00ff */
[----:B------:R-:W-:Y:S02]  /*0af0*/  IMAD.MOV.U32 R6, RZ, RZ, RZ ;  /* 0x000000ffff067224 */ /* 0x000fe400078e00ff */
[----:B------:R-:W-:Y:S01]  /*0b00*/  IMAD.MOV.U32 R11, RZ, RZ, 0x3fd80000 ;  /* 0x3fd80000ff0b7424 */ /* 0x000fe200078e00ff */
[----:B------:R-:W0:Y:S03]  /*0b10*/  MUFU.RSQ64H R7, R5 ;  /* 0x0000000500077308 */ /* 0x000e260000001c00 */
        /* <DEDUP_REMOVED lines=11> */
.L_x_65:
[----:B------:R-:W-:-:S11]  /*0bd0*/  DADD R4, R6, R6 ;  /* 0x0000000006047229 */ /* 0x000fd60000000006 */
.L_x_64:
[----:B------:R-:W-:-:S04]  /*0be0*/  IMAD.MOV.U32 R3, RZ, RZ, 0x0 ;  /* 0x00000000ff037424 */ /* 0x000fc800078e00ff */
[----:B------:R-:W-:Y:S05]  /*0bf0*/  RET.REL.NODEC R2 `(_Z10rescale_T4PdS_S_dd) ;  /* 0xfffffff402007950 */ /* 0x000fea0003c3ffff */
.L_x_66:
        /* <DEDUP_REMOVED lines=16> */
.L_x_79:


//--------------------- .text._Z10rescale_T2PdS_S_ddd --------------------------
	.section	.text._Z10rescale_T2PdS_S_ddd,"ax",@progbits
	.align	128
        .global         _Z10rescale_T2PdS_S_ddd
        .type           _Z10rescale_T2PdS_S_ddd,@function
        .size           _Z10rescale_T2PdS_S_ddd,(.L_x_84 - _Z10rescale_T2PdS_S_ddd)
        .other          _Z10rescale_T2PdS_S_ddd,@"STO_CUDA_ENTRY STV_DEFAULT"
_Z10rescale_T2PdS_S_ddd:
.text._Z10rescale_T2PdS_S_ddd:
[----:B------:R-:W-:Y:S01]  /*0000*/  LDC R1, c[0x0][0x37c] ;  /* 0x0000df00ff017b82 */ /* 0x000fe20000000800 */
[----:B------:R-:W0:Y:S02]  /*0010*/  S2R R13, SR_TID.X ;  /* 0x00000000000d7919 */ /* 0x000e240000002100 */
[----:B0-----:R-:W-:-:S13]  /*0020*/  ISETP.GT.U32.AND P0, PT, R13, 0x1af, PT ;  /* 0x000001af0d00780c */ /* 0x001fda0003f04070 */
[----:B------:R-:W-:Y:S05]  /*0030*/  @P0 EXIT ;  /* 0x000000000000094d */ /* 0x000fea0003800000 */
[----:B------:R-:W0:Y:S01]  /*0040*/  LDC.64 R2, c[0x0][0x380] ;  /* 0x0000e000ff027b82 */ /* 0x000e220000000a00 */
[----:B------:R-:W1:Y:S01]  /*0050*/  LDCU.64 UR4, c[0x0][0x358] ;  /* 0x00006b00ff0477ac */ /* 0x000e620008000a00 */
[----:B------:R-:W2:Y:S06]  /*0060*/  LDCU.128 UR8, c[0x0][0x3a0] ;  /* 0x00007400ff0877ac */ /* 0x000eac0008000c00 */
[----:B------:R-:W3:Y:S08]  /*0070*/  LDC.64 R6, c[0x0][0x398] ;  /* 0x0000e600ff067b82 */ /* 0x000ef00000000a00 */
[----:B------:R-:W4:Y:S01]  /*0080*/  LDC.64 R8, c[0x0][0x388] ;  /* 0x0000e200ff087b82 */ /* 0x000f220000000a00 */
[----:B0-----:R-:W-:-:S07]  /*0090*/  IMAD.WIDE.U32 R2, R13, 0x8, R2 ;  /* 0x000000080d027825 */ /* 0x001fce00078e0002 */
[----:B------:R-:W0:Y:S01]  /*00a0*/  LDC.64 R10, c[0x0][0x390] ;  /* 0x0000e400ff0a7b82 */ /* 0x000e220000000a00 */
[----:B-1----:R-:W3:Y:S02]  /*00b0*/  LDG.E.64 R4, desc[UR4][R2.64] ;  /* 0x0000000402047981 */ /* 0x002ee4000c1e1b00 */
[----:B---3--:R-:W-:Y:S01]  /*00c0*/  DADD R4, R4, -R6 ;  /* 0x0000000004047229 */ /* 0x008fe20000000806 */
[----:B----4-:R-:W-:-:S06]  /*00d0*/  IMAD.WIDE.U32 R6, R13, 0x8, R8 ;  /* 0x000000080d067825 */ /* 0x010fcc00078e0008 */
[----:B------:R-:W-:Y:S04]  /*00e0*/  STG.E.64 desc[UR4][R2.64], R4 ;  /* 0x0000000402007986 */ /* 0x000fe8000c101b04 */
[----:B------:R-:W2:Y:S01]  /*00f0*/  LDG.E.64 R8, desc[UR4][R6.64] ;  /* 0x0000000406087981 */ /* 0x000ea2000c1e1b00 */
[----:B0-----:R-:W-:Y:S01]  /*0100*/  IMAD.WIDE.U32 R10, R13, 0x8, R10 ;  /* 0x000000080d0a7825 */ /* 0x001fe200078e000a */
[----:B--2---:R-:W-:-:S07]  /*0110*/  DADD R8, R8, -UR8 ;  /* 0x8000000808087e29 */ /* 0x004fce0008000000 */
[----:B------:R-:W-:Y:S04]  /*0120*/  STG.E.64 desc[UR4][R6.64], R8 ;  /* 0x0000000806007986 */ /* 0x000fe8000c101b04 */
[----:B------:R-:W2:Y:S02]  /*0130*/  LDG.E.64 R12, desc[UR4][R10.64] ;  /* 0x000000040a0c7981 */ /* 0x000ea4000c1e1b00 */
[----:B--2---:R-:W-:-:S07]  /*0140*/  DADD R12, R12, -UR10 ;  /* 0x8000000a0c0c7e29 */ /* 0x004fce0008000000 */
[----:B------:R-:W-:Y:S01]  /*0150*/  STG.E.64 desc[UR4][R10.64], R12 ;  /* 0x0000000c0a007986 */ /* 0x000fe2000c101b04 */
[----:B------:R-:W-:Y:S05]  /*0160*/  EXIT ;  /* 0x000000000000794d */ /* 0x000fea0003800000 */
.L_x_67:
        /* <DEDUP_REMOVED lines=9> */
.L_x_84:


//--------------------- .text._Z10Pos_periodPdS_S_S_S_S_ --------------------------
	.section	.text._Z10Pos_periodPdS_S_S_S_S_,"ax",@progbits
	.align	128
        .global         _Z10Pos_periodPdS_S_S_S_S_
        .type           _Z10Pos_periodPdS_S_S_S_S_,@function
        .size           _Z10Pos_periodPdS_S_S_S_S_,(.L_x_85 - _Z10Pos_periodPdS_S_S_S_S_)
        .other          _Z10Pos_periodPdS_S_S_S_S_,@"STO_CUDA_ENTRY STV_DEFAULT"
_Z10Pos_periodPdS_S_S_S_S_:
.text._Z10Pos_periodPdS_S_S_S_S_:
[----:B------:R-:W-:Y:S01]  /*0000*/  LDC R1, c[0x0][0x37c] ;  /* 0x0000df00ff017b82 */ /* 0x000fe20000000800 */
[----:B------:R-:W0:Y:S02]  /*0010*/  S2R R0, SR_TID.X ;  /* 0x0000000000007919 */ /* 0x000e240000002100 */
[----:B0-----:R-:W-:-:S13]  /*0020*/  ISETP.GT.U32.AND P0, PT, R0, 0x1b0, PT ;  /* 0x000001b00000780c */ /* 0x001fda0003f04070 */
[----:B------:R-:W-:Y:S05]  /*0030*/  @P0 EXIT ;  /* 0x000000000000094d */ /* 0x000fea0003800000 */
[----:B------:R-:W0:Y:S01]  /*0040*/  LDC.64 R4, c[0x0][0x380] ;  /* 0x0000e000ff047b82 */ /* 0x000e220000000a00 */
[----:B------:R-:W1:Y:S07]  /*0050*/  LDCU.64 UR4, c[0x0][0x358] ;  /* 0x00006b00ff0477ac */ /* 0x000e6e0008000a00 */
[----:B------:R-:W2:Y:S01]  /*0060*/  LDC.64 R2, c[0x0][0x390] ;  /* 0x0000e400ff027b82 */ /* 0x000ea20000000a00 */
[----:B0-----:R-:W-:-:S05]  /*0070*/  IMAD.WIDE.U32 R4, R0, 0x8, R4 ;  /* 0x0000000800047825 */ /* 0x001fca00078e0004 */
[----:B-1----:R-:W3:Y:S04]  /*0080*/  LDG.E.64 R6, desc[UR4][R4.64] ;  /* 0x0000000404067981 */ /* 0x002ee8000c1e1b00 */
[----:B--2---:R-:W3:Y:S01]  /*0090*/  LDG.E.64 R8, desc[UR4][R2.64] ;  /* 0x0000000402087981 */ /* 0x004ee2000c1e1b00 */
[----:B------:R-:W-:Y:S01]  /*00a0*/  BSSY.RECONVERGENT B0, `(.L_x_68) ;  /* 0x0000022000007945 */ /* 0x000fe20003800200 */
[----:B---3--:R-:W-:-:S14]  /*00b0*/  DSETP.GEU.AND P0, PT, R6, R8, PT ;  /* 0x000000080600722a */ /* 0x008fdc0003f0e000 */
[----:B------:R-:W-:Y:S05]  /*00c0*/  @P0 BRA `(.L_x_69) ;  /* 0x00000000003c0947 */ /* 0x000fea0003800000 */
[----:B------:R-:W2:Y:S01]  /*00d0*/  LDG.E.64 R10, desc[UR4][R2.64+0x8] ;  /* 0x00000804020a7981 */ /* 0x000ea2000c1e1b00 */
[----:B------:R-:W-:Y:S01]  /*00e0*/  ISETP.NE.AND P0, PT, R0, 0x1b0, PT ;  /* 0x000001b00000780c */ /* 0x000fe20003f05270 */
[----:B--2---:R-:W-:-:S08]  /*00f0*/  DADD R10, -R8, R10 ;  /* 0x00000000080a7229 */ /* 0x004fd0000000010a */
[----:B------:R-:W-:-:S07]  /*0100*/  DADD R10, R6, R10 ;  /* 0x00000000060a7229 */ /* 0x000fce000000000a */
[----:B------:R0:W-:Y:S01]  /*0110*/  STG.E.64 desc[UR4][R4.64], R10 ;  /* 0x0000000a04007986 */ /* 0x0001e2000c101b04 */
[----:B------:R-:W-:Y:S05]  /*0120*/  @!P0 BRA `(.L_x_70) ;  /* 0x0000000000648947 */ /* 0x000fea0003800000 */
[----:B------:R-:W1:Y:S01]  /*0130*/  LDC.64 R8, c[0x0][0x3a0] ;  /* 0x0000e800ff087b82 */ /* 0x000e620000000a00 */
[----:B0-----:R-:W2:Y:S04]  /*0140*/  LDG.E.64 R4, desc[UR4][R2.64+0x8] ;  /* 0x0000080402047981 */ /* 0x001ea8000c1e1b00 */
[----:B------:R-:W2:Y:S01]  /*0150*/  LDG.E.64 R6, desc[UR4][R2.64] ;  /* 0x0000000402067981 */ /* 0x000ea2000c1e1b00 */
[----:B-1----:R-:W-:-:S05]  /*0160*/  IMAD.WIDE.U32 R8, R0, 0x8, R8 ;  /* 0x0000000800087825 */ /* 0x002fca00078e0008 */
[----:B------:R-:W3:Y:S01]  /*0170*/  LDG.E.64 R10, desc[UR4][R8.64] ;  /* 0x00000004080a7981 */ /* 0x000ee2000c1e1b00 */
[----:B--2---:R-:W-:-:S08]  /*0180*/  DADD R4, R4, -R6 ;  /* 0x0000000004047229 */ /* 0x004fd00000000806 */
[----:B---3--:R-:W-:-:S07]  /*0190*/  DADD R4, R4, R10 ;  /* 0x0000000004047229 */ /* 0x008fce000000000a */
[----:B------:R1:W-:Y:S01]  /*01a0*/  STG.E.64 desc[UR4][R8.64], R4 ;  /* 0x0000000408007986 */ /* 0x0003e2000c101b04 */
[----:B------:R-:W-:Y:S05]  /*01b0*/  BRA `(.L_x_70) ;  /* 0x0000000000407947 */ /* 0x000fea0003800000 */
.L_x_69:
[----:B------:R-:W2:Y:S02]  /*01c0*/  LDG.E.64 R10, desc[UR4][R2.64+0x8] ;  /* 0x00000804020a7981 */ /* 0x000ea4000c1e1b00 */
[----:B--2---:R-:W-:-:S14]  /*01d0*/  DSETP.GE.AND P0, PT, R6, R10, PT ;  /* 0x0000000a0600722a */ /* 0x004fdc0003f06000 */
[----:B------:R-:W-:Y:S05]  /*01e0*/  @!P0 BRA `(.L_x_70) ;  /* 0x0000000000348947 */ /* 0x000fea0003800000 */
[----:B------:R-:W-:Y:S01]  /*01f0*/  DADD R8, -R8, R10 ;  /* 0x0000000008087229 */ /* 0x000fe2000000010a */
[----:B------:R-:W-:-:S07]  /*0200*/  ISETP.NE.AND P0, PT, R0, 0x1b0, PT ;  /* 0x000001b00000780c */ /* 0x000fce0003f05270 */
[----:B------:R-:W-:-:S07]  /*0210*/  DADD R8, R6, -R8 ;  /* 0x0000000006087229 */ /* 0x000fce0000000808 */
[----:B------:R2:W-:Y:S01]  /*0220*/  STG.E.64 desc[UR4][R4.64], R8 ;  /* 0x0000000804007986 */ /* 0x0005e2000c101b04 */
[----:B------:R-:W-:Y:S05]  /*0230*/  @!P0 BRA `(.L_x_70) ;  /* 0x0000000000208947 */ /* 0x000fea0003800000 */
[----:B--2---:R-:W0:Y:S01]  /*0240*/  LDC.64 R8, c[0x0][0x3a0] ;  /* 0x0000e800ff087b82 */ /* 0x004e220000000a00 */
[----:B------:R-:W2:Y:S04]  /*0250*/  LDG.E.64 R4, desc[UR4][R2.64+0x8] ;  /* 0x0000080402047981 */ /* 0x000ea8000c1e1b00 */
[----:B------:R-:W2:Y:S01]  /*0260*/  LDG.E.64 R6, desc[UR4][R2.64] ;  /* 0x0000000402067981 */ /* 0x000ea2000c1e1b00 */
[----:B0-----:R-:W-:-:S05]  /*0270*/  IMAD.WIDE.U32 R10, R0, 0x8, R8 ;  /* 0x00000008000a7825 */ /* 0x001fca00078e0008 */
[----:B------:R-:W3:Y:S01]  /*0280*/  LDG.E.64 R8, desc[UR4][R10.64] ;  /* 0x000000040a087981 */ /* 0x000ee2000c1e1b00 */
[----:B--2---:R-:W-:-:S08]  /*0290*/  DADD R4, R4, -R6 ;  /* 0x0000000004047229 */ /* 0x004fd00000000806 */
[----:B---3--:R-:W-:-:S07]  /*02a0*/  DADD R4, -R4, R8 ;  /* 0x0000000004047229 */ /* 0x008fce0000000108 */
[----:B------:R3:W-:Y:S04]  /*02b0*/  STG.E.64 desc[UR4][R10.64], R4 ;  /* 0x000000040a007986 */ /* 0x0007e8000c101b04 */
.L_x_70:
[----:B------:R-:W-:Y:S05]  /*02c0*/  BSYNC.RECONVERGENT B0 ;  /* 0x0000000000007941 */ /* 0x000fea0003800200 */
.L_x_68:
[----:B0123--:R-:W0:Y:S08]  /*02d0*/  LDC.64 R4, c[0x0][0x388] ;  /* 0x0000e200ff047b82 */ /* 0x00fe300000000a00 */
[----:B------:R-:W1:Y:S01]  /*02e0*/  LDC.64 R2, c[0x0][0x398] ;  /* 0x0000e600ff027b82 */ /* 0x000e620000000a00 */
[----:B0-----:R-:W-:-:S05]  /*02f0*/  IMAD.WIDE.U32 R4, R0, 0x8, R4 ;  /* 0x0000000800047825 */ /* 0x001fca00078e0004 */
[----:B------:R-:W2:Y:S04]  /*0300*/  LDG.E.64 R6, desc[UR4][R4.64] ;  /* 0x0000000404067981 */ /* 0x000ea8000c1e1b00 */
[----:B-1----:R-:W2:Y:S02]  /*0310*/  LDG.E.64 R8, desc[UR4][R2.64] ;  /* 0x0000000402087981 */ /* 0x002ea4000c1e1b00 */
[----:B--2---:R-:W-:-:S14]  /*0320*/  DSETP.GEU.AND P0, PT, R6, R8, PT ;  /* 0x000000080600722a */ /* 0x004fdc0003f0e000 */
[----:B------:R-:W-:Y:S05]  /*0330*/  @P0 BRA `(.L_x_71) ;  /* 0x00000000003c0947 */ /* 0x000fea0003800000 */
[----:B------:R-:W2:Y:S01]  /*0340*/  LDG.E.64 R10, desc[UR4][R2.64+0x8] ;  /* 0x00000804020a7981 */ /* 0x000ea2000c1e1b00 */
[----:B------:R-:W-:Y:S01]  /*0350*/  ISETP.NE.AND P0, PT, R0, 0x1b0, PT ;  /* 0x000001b00000780c */ /* 0x000fe20003f05270 */
[----:B--2---:R-:W-:-:S08]  /*0360*/  DADD R10, -R8, R10 ;  /* 0x00000000080a7229 */ /* 0x004fd0000000010a */
[----:B------:R-:W-:-:S07]  /*0370*/  DADD R10, R6, R10 ;  /* 0x00000000060a7229 */ /* 0x000fce000000000a */
[----:B------:R0:W-:Y:S01]  /*0380*/  STG.E.64 desc[UR4][R4.64], R10 ;  /* 0x0000000a04007986 */ /* 0x0001e2000c101b04 */
[----:B------:R-:W-:Y:S05]  /*0390*/  @!P0 EXIT ;  /* 0x000000000000894d */ /* 0x000fea0003800000 */
[----:B------:R-:W1:Y:S01]  /*03a0*/  LDC.64 R8, c[0x0][0x3a8] ;  /* 0x0000ea00ff087b82 */ /* 0x000e620000000a00 */
[----:B0-----:R-:W2:Y:S04]  /*03b0*/  LDG.E.64 R4, desc[UR4][R2.64+0x8] ;  /* 0x0000080402047981 */ /* 0x001ea8000c1e1b00 */
[----:B------:R-:W2:Y:S01]  /*03c0*/  LDG.E.64 R6, desc[UR4][R2.64] ;  /* 0x0000000402067981 */ /* 0x000ea2000c1e1b00 */
[----:B-1----:R-:W-:-:S05]  /*03d0*/  IMAD.WIDE.U32 R8, R0, 0x8, R8 ;  /* 0x0000000800087825 */ /* 0x002fca00078e0008 */
[----:B------:R-:W3:Y:S01]  /*03e0*/  LDG.E.64 R10, desc[UR4][R8.64] ;  /* 0x00000004080a7981 */ /* 0x000ee2000c1e1b00 */
[----:B--2---:R-:W-:-:S08]  /*03f0*/  DADD R4, R4, -R6 ;  /* 0x0000000004047229 */ /* 0x004fd00000000806 */
[----:B---3--:R-:W-:-:S07]  /*0400*/  DADD R4, R4, R10 ;  /* 0x0000000004047229 */ /* 0x008fce000000000a */
[----:B------:R-:W-:Y:S01]  /*0410*/  STG.E.64 desc[UR4][R8.64], R4 ;  /* 0x0000000408007986 */ /* 0x000fe2000c101b04 */
[----:B------:R-:W-:Y:S05]  /*0420*/  EXIT ;  /* 0x000000000000794d */ /* 0x000fea0003800000 */
.L_x_71:
[----:B------:R-:W2:Y:S02]  /*0430*/  LDG.E.64 R10, desc[UR4][R2.64+0x8] ;  /* 0x00000804020a7981 */ /* 0x000ea4000c1e1b00 */
[----:B--2---:R-:W-:-:S14]  /*0440*/  DSETP.GE.AND P0, PT, R6, R10, PT ;  /* 0x0000000a0600722a */ /* 0x004fdc0003f06000 */
[----:B------:R-:W-:Y:S05]  /*0450*/  @!P0 EXIT ;  /* 0x000000000000894d */ /* 0x000fea0003800000 */
[----:B------:R-:W-:Y:S01]  /*0460*/  DADD R8, -R8, R10 ;  /* 0x0000000008087229 */ /* 0x000fe2000000010a */
[----:B------:R-:W-:-:S07]  /*0470*/  ISETP.NE.AND P0, PT, R0, 0x1b0, PT ;  /* 0x000001b00000780c */ /* 0x000fce0003f05270 */
[----:B------:R-:W-:-:S07]  /*0480*/  DADD R8, R6, -R8 ;  /* 0x0000000006087229 */ /* 0x000fce0000000808 */
[----:B------:R0:W-:Y:S01]  /*0490*/  STG.E.64 desc[UR4][R4.64], R8 ;  /* 0x0000000804007986 */ /* 0x0001e2000c101b04 */
[----:B------:R-:W-:Y:S05]  /*04a0*/  @!P0 EXIT ;  /* 0x000000000000894d */ /* 0x000fea0003800000 */
[----:B0-----:R-:W0:Y:S01]  /*04b0*/  LDC.64 R8, c[0x0][0x3a8] ;  /* 0x0000ea00ff087b82 */ /* 0x001e220000000a00 */
[----:B------:R-:W2:Y:S04]  /*04c0*/  LDG.E.64 R4, desc[UR4][R2.64+0x8] ;  /* 0x0000080402047981 */ /* 0x000ea8000c1e1b00 */
[----:B------:R-:W2:Y:S01]  /*04d0*/  LDG.E.64 R6, desc[UR4][R2.64] ;  /* 0x0000000402067981 */ /* 0x000ea2000c1e1b00 */
[----:B0-----:R-:W-:-:S05]  /*04e0*/  IMAD.WIDE.U32 R10, R0, 0x8, R8 ;  /* 0x00000008000a7825 */ /* 0x001fca00078e0008 */
[----:B------:R-:W3:Y:S01]  /*04f0*/  LDG.E.64 R8, desc[UR4][R10.64] ;  /* 0x000000040a087981 */ /* 0x000ee2000c1e1b00 */
[----:B--2---:R-:W-:-:S08]  /*0500*/  DADD R4, R4, -R6 ;  /* 0x0000000004047229 */ /* 0x004fd00000000806 */
[----:B---3--:R-:W-:-:S07]  /*0510*/  DADD R4, -R4, R8 ;  /* 0x0000000004047229 */ /* 0x008fce0000000108 */
[----:B------:R-:W-:Y:S01]  /*0520*/  STG.E.64 desc[UR4][R10.64], R4 ;  /* 0x000000040a007986 */ /* 0x000fe2000c101b04 */
[----:B------:R-:W-:Y:S05]  /*0530*/  EXIT ;  /* 0x000000000000794d */ /* 0x000fea0003800000 */
.L_x_72:
        /* <DEDUP_REMOVED lines=12> */
.L_x_85:


//--------------------- .text._Z4testPd           --------------------------
	.section	.text._Z4testPd,"ax",@progbits
	.align	128
        .global         _Z4testPd
        .type           _Z4testPd,@function
        .size           _Z4testPd,(.L_x_86 - _Z4testPd)
        .other          _Z4testPd,@"STO_CUDA_ENTRY STV_DEFAULT"
_Z4testPd:
.text._Z4testPd:
[----:B------:R-:W0:Y:S08]  /*0000*/  LDC R1, c[0x0][0x37c] ;  /* 0x0000df00ff017b82 */ /* 0x000e300000000800 */
[----:B------:R-:W1:Y:S01]  /*0010*/  LDC.64 R2, c[0x0][0x380] ;  /* 0x0000e000ff027b82 */ /* 0x000e620000000a00 */
[----:B------:R-:W1:Y:S01]  /*0020*/  LDCU.64 UR4, c[0x0][0x358] ;  /* 0x00006b00ff0477ac */ /* 0x000e620008000a00 */
[----:B0-----:R-:W-:Y:S01]  /*0030*/  VIADD R1, R1, 0xfffffff8 ;  /* 0xfffffff801017836 */ /* 0x001fe20000000000 */
[----:B------:R-:W0:Y:S01]  /*0040*/  LDCU.64 UR6, c[0x4][URZ] ;  /* 0x01000000ff0677ac */ /* 0x000e220008000a00 */
[----:B-1----:R-:W2:Y:S01]  /*0050*/  LDG.E.64 R2, desc[UR4][R2.64] ;  /* 0x0000000402027981 */ /* 0x002ea2000c1e1b00 */
[----:B------:R-:W-:Y:S01]  /*0060*/  MOV R0, 0x8 ;  /* 0x0000000800007802 */ /* 0x000fe20000000f00 */
[----:B------:R-:W1:Y:S01]  /*0070*/  LDCU UR4, c[0x0][0x2f8] ;  /* 0x00005f00ff0477ac */ /* 0x000e620008000800 */
[----:B0-----:R-:W-:Y:S01]  /*0080*/  IMAD.U32 R4, RZ, RZ, UR6 ;  /* 0x00000006ff047e24 */ /* 0x001fe2000f8e00ff */
[----:B------:R-:W-:Y:S01]  /*0090*/  MOV R5, UR7 ;  /* 0x0000000700057c02 */ /* 0x000fe20008000f00 */
[----:B------:R0:W3:Y:S01]  /*00a0*/  LDC.64 R8, c[0x4][R0] ;  /* 0x0100000000087b82 */ /* 0x0000e20000000a00 */
[----:B------:R-:W4:Y:S01]  /*00b0*/  LDCU UR5, c[0x0][0x2fc] ;  /* 0x00005f80ff0577ac */ /* 0x000f220008000800 */
[----:B-1----:R-:W-:-:S05]  /*00c0*/  IADD3 R6, P0, PT, R1, UR4, RZ ;  /* 0x0000000401067c10 */ /* 0x002fca000ff1e0ff */
[----:B----4-:R-:W-:Y:S01]  /*00d0*/  IMAD.X R7, RZ, RZ, UR5, P0 ;  /* 0x00000005ff077e24 */ /* 0x010fe200080e06ff */
[----:B--23--:R0:W-:Y:S07]  /*00e0*/  STL.64 [R1], R2 ;  /* 0x0000000201007387 */ /* 0x00c1ee0000100a00 */
[----:B------:R-:W-:-:S07]  /*00f0*/  LEPC R20, `(.L_x_73) ;  /* 0x000000001014794e */ /* 0x000fce0000000000 */
[----:B0-----:R-:W-:Y:S05]  /*0100*/  CALL.ABS.NOINC R8 ;  /* 0x0000000008007343 */ /* 0x001fea0003c00000 */
.L_x_73:
[----:B------:R-:W-:Y:S05]  /*0110*/  EXIT ;  /* 0x000000000000794d */ /* 0x000fea0003800000 */
.L_x_74:
        /* <DEDUP_REMOVED lines=14> */
.L_x_86:


//--------------------- .nv.global.init           --------------------------
	.section	.nv.global.init,"aw",@progbits
.nv.global.init:
	.type		$str,@object
	.size		$str,(.L_0 - $str)
$str:
        /*0000*/ 	.byte	0x25, 0x6c, 0x66, 0x0a, 0x00
.L_0:


//--------------------- .nv.shared.reserved.0     --------------------------
	.section	.nv.shared.reserved.0,"aw",@nobits
	.weak		__nv_reservedSMEM_offset_0_alias
	.size		__nv_reservedSMEM_offset_0_alias, 0, 64
	.other		__nv_reservedSMEM_offset_0_alias,@"STO_CUDA_RESERVED_SHARED STV_DEFAULT"
__nv_reservedSMEM_offset_0_alias:
	.zero		0
	.zero		64


//--------------------- .nv.constant0._Z10Verlet_VelPdS_S_S_S_S_S_S_S_d --------------------------
	.section	.nv.constant0._Z10Verlet_VelPdS_S_S_S_S_S_S_S_d,"a",@progbits
	.sectionflags	@""
	.align	4
.nv.constant0._Z10Verlet_VelPdS_S_S_S_S_S_S_S_d:
	.zero		976


//--------------------- .nv.constant0._Z10Verlet_PosPdS_S_S_S_S_S_S_S_d --------------------------
	.section	.nv.constant0._Z10Verlet_PosPdS_S_S_S_S_S_S_S_d,"a",@progbits
	.sectionflags	@""
	.align	4
.nv.constant0._Z10Verlet_PosPdS_S_S_S_S_S_S_S_d:
	.zero		976


//--------------------- .nv.constant0._Z19Acceleration_periodPdS_S_S_S_S_S_S_S_S_S_dS_S_S_dS_ --------------------------
	.section	.nv.constant0._Z19Acceleration_periodPdS_S_S_S_S_S_S_S_S_S_dS_S_S_dS_,"a",@progbits
	.sectionflags	@""
	.align	4
.nv.constant0._Z19Acceleration_periodPdS_S_S_S_S_S_S_S_S_S_dS_S_S_dS_:
	.zero		1032


//--------------------- .nv.constant0._Z10rescale_T4PdS_S_dd --------------------------
	.section	.nv.constant0._Z10rescale_T4PdS_S_dd,"a",@progbits
	.sectionflags	@""
	.align	4
.nv.constant0._Z10rescale_T4PdS_S_dd:
	.zero		936


//--------------------- .nv.constant0._Z10rescale_T2PdS_S_ddd --------------------------
	.section	.nv.constant0._Z10rescale_T2PdS_S_ddd,"a",@progbits
	.sectionflags	@""
	.align	4
.nv.constant0._Z10rescale_T2PdS_S_ddd:
	.zero		944


//--------------------- .nv.constant0._Z10Pos_periodPdS_S_S_S_S_ --------------------------
	.section	.nv.constant0._Z10Pos_periodPdS_S_S_S_S_,"a",@progbits
	.sectionflags	@""
	.align	4
.nv.constant0._Z10Pos_periodPdS_S_S_S_S_:
	.zero		944


//--------------------- .nv.constant0._Z4testPd   --------------------------
	.section	.nv.constant0._Z4testPd,"a",@progbits
	.sectionflags	@""
	.align	4
.nv.constant0._Z4testPd:
	.zero		904


//--------------------- SYMBOLS --------------------------

	.type		.nv.reservedSmem.offset0,@object
	.size		.nv.reservedSmem.offset0,0x4
	.type		vprintf,@function
